//
// Generated by NVIDIA NVVM Compiler
//
// Compiler Build ID: CL-36424714
// Cuda compilation tools, release 13.0, V13.0.88
// Based on NVVM 20.0.0
//

.version 9.0
.target sm_100
.address_size 64

	// .globl	_Z22tensorTranspose6DInt64PlS_S_S_l

.visible .entry _Z22tensorTranspose6DInt64PlS_S_S_l(
	.param .u64 .ptr .align 1 _Z22tensorTranspose6DInt64PlS_S_S_l_param_0,
	.param .u64 .ptr .align 1 _Z22tensorTranspose6DInt64PlS_S_S_l_param_1,
	.param .u64 .ptr .align 1 _Z22tensorTranspose6DInt64PlS_S_S_l_param_2,
	.param .u64 .ptr .align 1 _Z22tensorTranspose6DInt64PlS_S_S_l_param_3,
	.param .u64 _Z22tensorTranspose6DInt64PlS_S_S_l_param_4
)
{
	.local .align 16 .b8 	__local_depot0[48];
	.reg .b64 	%SP;
	.reg .b64 	%SPL;
	.reg .pred 	%p<11>;
	.reg .b32 	%r<34>;
	.reg .b64 	%rd<141>;

	mov.u64 	%SPL, __local_depot0;
	ld.param.u64 	%rd52, [_Z22tensorTranspose6DInt64PlS_S_S_l_param_4];
	mov.u32 	%r1, %ntid.x;
	mov.u32 	%r2, %ctaid.x;
	mov.u32 	%r3, %tid.x;
	mad.lo.s32 	%r4, %r1, %r2, %r3;
	cvt.s64.s32 	%rd1, %r4;
	setp.le.s64 	%p1, %rd52, %rd1;
	@%p1 bra 	$L__BB0_29;
	ld.param.u64 	%rd129, [_Z22tensorTranspose6DInt64PlS_S_S_l_param_3];
	ld.param.u64 	%rd127, [_Z22tensorTranspose6DInt64PlS_S_S_l_param_1];
	add.u64 	%rd2, %SPL, 0;
	cvta.to.global.u64 	%rd54, %rd129;
	cvta.to.global.u64 	%rd55, %rd127;
	ld.global.u64 	%rd3, [%rd55+40];
	ld.global.u64 	%rd56, [%rd55+32];
	mul.lo.s64 	%rd4, %rd56, %rd3;
	ld.global.u64 	%rd57, [%rd55+24];
	mul.lo.s64 	%rd5, %rd57, %rd4;
	ld.global.u64 	%rd58, [%rd55+16];
	mul.lo.s64 	%rd6, %rd58, %rd5;
	ld.global.u64 	%rd59, [%rd55+8];
	mul.lo.s64 	%rd7, %rd59, %rd6;
	ld.global.u64 	%rd8, [%rd54+8];
	shl.b64 	%rd60, %rd8, 3;
	add.s64 	%rd61, %rd55, %rd60;
	ld.global.u64 	%rd9, [%rd61];
	ld.global.u64 	%rd10, [%rd54+16];
	shl.b64 	%rd62, %rd10, 3;
	add.s64 	%rd63, %rd55, %rd62;
	ld.global.u64 	%rd11, [%rd63];
	ld.global.u64 	%rd12, [%rd54+24];
	shl.b64 	%rd64, %rd12, 3;
	add.s64 	%rd65, %rd55, %rd64;
	ld.global.u64 	%rd13, [%rd65];
	ld.global.u64 	%rd14, [%rd54+32];
	shl.b64 	%rd66, %rd14, 3;
	add.s64 	%rd67, %rd55, %rd66;
	ld.global.u64 	%rd15, [%rd67];
	ld.global.u64 	%rd16, [%rd54+40];
	shl.b64 	%rd68, %rd16, 3;
	add.s64 	%rd69, %rd55, %rd68;
	ld.global.u64 	%rd17, [%rd69];
	or.b64  	%rd70, %rd1, %rd7;
	and.b64  	%rd71, %rd70, -4294967296;
	setp.ne.s64 	%p2, %rd71, 0;
	@%p2 bra 	$L__BB0_3;
	cvt.u32.u64 	%r5, %rd7;
	cvt.u32.u64 	%r6, %rd1;
	div.u32 	%r7, %r6, %r5;
	mul.lo.s32 	%r8, %r7, %r5;
	sub.s32 	%r9, %r6, %r8;
	cvt.u64.u32 	%rd131, %r7;
	cvt.u64.u32 	%rd132, %r9;
	bra.uni 	$L__BB0_4;
$L__BB0_3:
	div.s64 	%rd131, %rd1, %rd7;
	mul.lo.s64 	%rd72, %rd131, %rd7;
	sub.s64 	%rd132, %rd1, %rd72;
$L__BB0_4:
	or.b64  	%rd73, %rd132, %rd6;
	and.b64  	%rd74, %rd73, -4294967296;
	setp.ne.s64 	%p3, %rd74, 0;
	@%p3 bra 	$L__BB0_6;
	cvt.u32.u64 	%r10, %rd6;
	cvt.u32.u64 	%r11, %rd132;
	div.u32 	%r12, %r11, %r10;
	cvt.u64.u32 	%rd133, %r12;
	bra.uni 	$L__BB0_7;
$L__BB0_6:
	div.s64 	%rd133, %rd132, %rd6;
$L__BB0_7:
	st.local.v2.u64 	[%rd2], {%rd131, %rd133};
	or.b64  	%rd75, %rd1, %rd6;
	and.b64  	%rd76, %rd75, -4294967296;
	setp.ne.s64 	%p4, %rd76, 0;
	@%p4 bra 	$L__BB0_9;
	cvt.u32.u64 	%r13, %rd6;
	cvt.u32.u64 	%r14, %rd1;
	rem.u32 	%r15, %r14, %r13;
	cvt.u64.u32 	%rd134, %r15;
	bra.uni 	$L__BB0_10;
$L__BB0_9:
	rem.s64 	%rd134, %rd1, %rd6;
$L__BB0_10:
	or.b64  	%rd77, %rd134, %rd5;
	and.b64  	%rd78, %rd77, -4294967296;
	setp.ne.s64 	%p5, %rd78, 0;
	@%p5 bra 	$L__BB0_12;
	cvt.u32.u64 	%r16, %rd5;
	cvt.u32.u64 	%r17, %rd134;
	div.u32 	%r18, %r17, %r16;
	cvt.u64.u32 	%rd135, %r18;
	bra.uni 	$L__BB0_13;
$L__BB0_12:
	div.s64 	%rd135, %rd134, %rd5;
$L__BB0_13:
	or.b64  	%rd79, %rd1, %rd5;
	and.b64  	%rd80, %rd79, -4294967296;
	setp.ne.s64 	%p6, %rd80, 0;
	@%p6 bra 	$L__BB0_15;
	cvt.u32.u64 	%r19, %rd5;
	cvt.u32.u64 	%r20, %rd1;
	rem.u32 	%r21, %r20, %r19;
	cvt.u64.u32 	%rd136, %r21;
	bra.uni 	$L__BB0_16;
$L__BB0_15:
	rem.s64 	%rd136, %rd1, %rd5;
$L__BB0_16:
	or.b64  	%rd81, %rd136, %rd4;
	and.b64  	%rd82, %rd81, -4294967296;
	setp.ne.s64 	%p7, %rd82, 0;
	@%p7 bra 	$L__BB0_18;
	cvt.u32.u64 	%r22, %rd4;
	cvt.u32.u64 	%r23, %rd136;
	div.u32 	%r24, %r23, %r22;
	cvt.u64.u32 	%rd137, %r24;
	bra.uni 	$L__BB0_19;
$L__BB0_18:
	div.s64 	%rd137, %rd136, %rd4;
$L__BB0_19:
	st.local.v2.u64 	[%rd2+16], {%rd135, %rd137};
	or.b64  	%rd83, %rd1, %rd4;
	and.b64  	%rd84, %rd83, -4294967296;
	setp.ne.s64 	%p8, %rd84, 0;
	@%p8 bra 	$L__BB0_21;
	cvt.u32.u64 	%r25, %rd4;
	cvt.u32.u64 	%r26, %rd1;
	rem.u32 	%r27, %r26, %r25;
	cvt.u64.u32 	%rd138, %r27;
	bra.uni 	$L__BB0_22;
$L__BB0_21:
	rem.s64 	%rd138, %rd1, %rd4;
$L__BB0_22:
	or.b64  	%rd85, %rd138, %rd3;
	and.b64  	%rd86, %rd85, -4294967296;
	setp.ne.s64 	%p9, %rd86, 0;
	@%p9 bra 	$L__BB0_24;
	cvt.u32.u64 	%r28, %rd3;
	cvt.u32.u64 	%r29, %rd138;
	div.u32 	%r30, %r29, %r28;
	cvt.u64.u32 	%rd139, %r30;
	bra.uni 	$L__BB0_25;
$L__BB0_24:
	div.s64 	%rd139, %rd138, %rd3;
$L__BB0_25:
	or.b64  	%rd87, %rd1, %rd3;
	and.b64  	%rd88, %rd87, -4294967296;
	setp.ne.s64 	%p10, %rd88, 0;
	@%p10 bra 	$L__BB0_27;
	cvt.u32.u64 	%r31, %rd3;
	cvt.u32.u64 	%r32, %rd1;
	rem.u32 	%r33, %r32, %r31;
	cvt.u64.u32 	%rd140, %r33;
	bra.uni 	$L__BB0_28;
$L__BB0_27:
	rem.s64 	%rd140, %rd1, %rd3;
$L__BB0_28:
	ld.param.u64 	%rd130, [_Z22tensorTranspose6DInt64PlS_S_S_l_param_3];
	ld.param.u64 	%rd128, [_Z22tensorTranspose6DInt64PlS_S_S_l_param_2];
	ld.param.u64 	%rd126, [_Z22tensorTranspose6DInt64PlS_S_S_l_param_0];
	mul.lo.s64 	%rd89, %rd15, %rd17;
	mul.lo.s64 	%rd90, %rd13, %rd89;
	mul.lo.s64 	%rd91, %rd11, %rd90;
	st.local.v2.u64 	[%rd2+32], {%rd139, %rd140};
	cvta.to.global.u64 	%rd92, %rd130;
	ld.global.u64 	%rd93, [%rd92];
	shl.b64 	%rd94, %rd93, 3;
	add.s64 	%rd95, %rd2, %rd94;
	ld.local.u64 	%rd96, [%rd95];
	add.s64 	%rd98, %rd2, %rd60;
	ld.local.u64 	%rd99, [%rd98];
	add.s64 	%rd101, %rd2, %rd62;
	ld.local.u64 	%rd102, [%rd101];
	add.s64 	%rd104, %rd2, %rd64;
	ld.local.u64 	%rd105, [%rd104];
	add.s64 	%rd107, %rd2, %rd66;
	ld.local.u64 	%rd108, [%rd107];
	add.s64 	%rd110, %rd2, %rd68;
	ld.local.u64 	%rd111, [%rd110];
	mul.lo.s64 	%rd112, %rd9, %rd91;
	mul.lo.s64 	%rd113, %rd112, %rd96;
	mad.lo.s64 	%rd114, %rd91, %rd99, %rd113;
	mad.lo.s64 	%rd115, %rd90, %rd102, %rd114;
	mad.lo.s64 	%rd116, %rd89, %rd105, %rd115;
	mad.lo.s64 	%rd117, %rd17, %rd108, %rd116;
	add.s64 	%rd118, %rd111, %rd117;
	cvta.to.global.u64 	%rd119, %rd126;
	shl.b64 	%rd120, %rd1, 3;
	add.s64 	%rd121, %rd119, %rd120;
	ld.global.u64 	%rd122, [%rd121];
	cvta.to.global.u64 	%rd123, %rd128;
	shl.b64 	%rd124, %rd118, 3;
	add.s64 	%rd125, %rd123, %rd124;
	st.global.u64 	[%rd125], %rd122;
$L__BB0_29:
	ret;

}


// ===== COMPILED SASS (sm_100) =====

	.target	sm_100

	.elftype	@"ET_EXEC"


//--------------------- .note.nv.tkinfo           --------------------------
	.section	.note.nv.tkinfo,"",@"SHT_NOTE"
	.sectionflags	@"SHF_NOTE_NV_TKINFO"
	.tkinfo
        /*0018*/ 	.word	0x00000002
        /*0030*/ 	.string	""
        /*0030*/ 	.string	"ptxas"
        /*0030*/ 	.string	"Cuda compilation tools, release 13.0, V13.0.88"
        /*0030*/ 	.string	"Build cuda_13.0.r13.0/compiler.36424714_0"
        /*0030*/ 	.string	"-arch sm_100 -m 64 "



//--------------------- .note.nv.cuinfo           --------------------------
	.section	.note.nv.cuinfo,"",@"SHT_NOTE"
	.sectionflags	@"SHF_NOTE_NV_CUINFO"
        /*0018*/ 	.short	0x0002
        /*001a*/ 	.short	0x0064
        /*001c*/ 	.short	0x0082
	.zero		2


//--------------------- .nv.info                  --------------------------
	.section	.nv.info,"",@"SHT_CUDA_INFO"
	.align	4


	//----- nvinfo : EIATTR_REGCOUNT
	.align		4
        /*0000*/ 	.byte	0x04, 0x2f
        /*0002*/ 	.short	(.L_1 - .L_0)
	.align		4
.L_0:
        /*0004*/ 	.word	index@(_Z22tensorTranspose6DInt64PlS_S_S_l)
        /*0008*/ 	.word	0x00000020


	//----- nvinfo : EIATTR_FRAME_SIZE
	.align		4
.L_1:
        /*000c*/ 	.byte	0x04, 0x11
        /*000e*/ 	.short	(.L_3 - .L_2)
	.align		4
.L_2:
        /*0010*/ 	.word	index@($__internal_1_$__cuda_sm20_rem_s64)
        /*0014*/ 	.word	0x00000030


	//----- nvinfo : EIATTR_FRAME_SIZE
	.align		4
.L_3:
        /*0018*/ 	.byte	0x04, 0x11
        /*001a*/ 	.short	(.L_5 - .L_4)
	.align		4
.L_4:
        /*001c*/ 	.word	index@($__internal_0_$__cuda_sm20_div_s64)
        /*0020*/ 	.word	0x00000030


	//----- nvinfo : EIATTR_FRAME_SIZE
	.align		4
.L_5:
        /*0024*/ 	.byte	0x04, 0x11
        /*0026*/ 	.short	(.L_7 - .L_6)
	.align		4
.L_6:
        /*0028*/ 	.word	index@(_Z22tensorTranspose6DInt64PlS_S_S_l)
        /*002c*/ 	.word	0x00000030


	//----- nvinfo : EIATTR_MIN_STACK_SIZE
	.align		4
.L_7:
        /*0030*/ 	.byte	0x04, 0x12
        /*0032*/ 	.short	(.L_9 - .L_8)
	.align		4
.L_8:
        /*0034*/ 	.word	index@(_Z22tensorTranspose6DInt64PlS_S_S_l)
        /*0038*/ 	.word	0x00000030
.L_9:


//--------------------- .nv.compat                --------------------------
	.section	.nv.compat,"",@"SHT_CUDA_COMPAT_INFO"
	.align	4
        /*0000*/ 	.byte	0x02, 0x09, 0x00, 0x00, 0x02, 0x02, 0x01, 0x00, 0x02, 0x05, 0x05, 0x00, 0x03, 0x07, 0x01, 0x01
        /*0010*/ 	.byte	0x02, 0x03, 0x00, 0x00, 0x02, 0x06, 0x01, 0x00, 0x04, 0x0b, 0x08, 0x00, 0x09, 0x00, 0x00, 0x00
        /*0020*/ 	.byte	0x00, 0x00, 0x00, 0x00


//--------------------- .nv.info._Z22tensorTranspose6DInt64PlS_S_S_l --------------------------
	.section	.nv.info._Z22tensorTranspose6DInt64PlS_S_S_l,"",@"SHT_CUDA_INFO"
	.sectionflags	@""
	.align	4


	//----- nvinfo : EIATTR_CUDA_API_VERSION
	.align		4
        /*0000*/ 	.byte	0x04, 0x37
        /*0002*/ 	.short	(.L_11 - .L_10)
.L_10:
        /*0004*/ 	.word	0x00000082


	//----- nvinfo : EIATTR_KPARAM_INFO
	.align		4
.L_11:
        /*0008*/ 	.byte	0x04, 0x17
        /*000a*/ 	.short	(.L_13 - .L_12)
.L_12:
        /*000c*/ 	.word	0x00000000
        /*0010*/ 	.short	0x0004
        /*0012*/ 	.short	0x0020
        /*0014*/ 	.byte	0x00, 0xf0, 0x21, 0x00


	//----- nvinfo : EIATTR_KPARAM_INFO
	.align		4
.L_13:
        /*0018*/ 	.byte	0x04, 0x17
        /*001a*/ 	.short	(.L_15 - .L_14)
.L_14:
        /*001c*/ 	.word	0x00000000
        /*0020*/ 	.short	0x0003
        /*0022*/ 	.short	0x0018
        /*0024*/ 	.byte	0x00, 0xf5, 0x21, 0x00


	//----- nvinfo : EIATTR_KPARAM_INFO
	.align		4
.L_15:
        /*0028*/ 	.byte	0x04, 0x17
        /*002a*/ 	.short	(.L_17 - .L_16)
.L_16:
        /*002c*/ 	.word	0x00000000
        /*0030*/ 	.short	0x0002
        /*0032*/ 	.short	0x0010
        /*0034*/ 	.byte	0x00, 0xf5, 0x21, 0x00


	//----- nvinfo : EIATTR_KPARAM_INFO
	.align		4
.L_17:
        /*0038*/ 	.byte	0x04, 0x17
        /*003a*/ 	.short	(.L_19 - .L_18)
.L_18:
        /*003c*/ 	.word	0x00000000
        /*0040*/ 	.short	0x0001
        /*0042*/ 	.short	0x0008
        /*0044*/ 	.byte	0x00, 0xf5, 0x21, 0x00


	//----- nvinfo : EIATTR_KPARAM_INFO
	.align		4
.L_19:
        /*0048*/ 	.byte	0x04, 0x17
        /*004a*/ 	.short	(.L_21 - .L_20)
.L_20:
        /*004c*/ 	.word	0x00000000
        /*0050*/ 	.short	0x0000
        /*0052*/ 	.short	0x0000
        /*0054*/ 	.byte	0x00, 0xf5, 0x21, 0x00


	//----- nvinfo : EIATTR_SPARSE_MMA_MASK
	.align		4
.L_21:
        /*0058*/ 	.byte	0x03, 0x50
        /*005a*/ 	.short	0x0000


	//----- nvinfo : EIATTR_MAXREG_COUNT
	.align		4
        /*005c*/ 	.byte	0x03, 0x1b
        /*005e*/ 	.short	0x00ff


	//----- nvinfo : EIATTR_MERCURY_ISA_VERSION
	.align		4
        /*0060*/ 	.byte	0x03, 0x5f
        /*0062*/ 	.short	0x0101


	//----- nvinfo : EIATTR_VRC_CTA_INIT_COUNT
	.align		4
        /*0064*/ 	.byte	0x02, 0x4a
	.zero		1
	.zero		1


	//----- nvinfo : EIATTR_EXIT_INSTR_OFFSETS
	.align		4
        /*0068*/ 	.byte	0x04, 0x1c
        /*006a*/ 	.short	(.L_23 - .L_22)


	//   ....[0]....
.L_22:
        /*006c*/ 	.word	0x000000a0


	//   ....[1]....
        /*0070*/ 	.word	0x00001cb0


	//----- nvinfo : EIATTR_CRS_STACK_SIZE
	.align		4
.L_23:
        /*0074*/ 	.byte	0x04, 0x1e
        /*0076*/ 	.short	(.L_25 - .L_24)
.L_24:
        /*0078*/ 	.word	0x00000000


	//----- nvinfo : EIATTR_CBANK_PARAM_SIZE
	.align		4
.L_25:
        /*007c*/ 	.byte	0x03, 0x19
        /*007e*/ 	.short	0x0028


	//----- nvinfo : EIATTR_PARAM_CBANK
	.align		4
        /*0080*/ 	.byte	0x04, 0x0a
        /*0082*/ 	.short	(.L_27 - .L_26)
	.align		4
.L_26:
        /*0084*/ 	.word	index@(.nv.constant0._Z22tensorTranspose6DInt64PlS_S_S_l)
        /*0088*/ 	.short	0x0380
        /*008a*/ 	.short	0x0028


	//----- nvinfo : EIATTR_SW_WAR
	.align		4
.L_27:
        /*008c*/ 	.byte	0x04, 0x36
        /*008e*/ 	.short	(.L_29 - .L_28)
.L_28:
        /*0090*/ 	.word	0x00000008
.L_29:


//--------------------- .nv.callgraph             --------------------------
	.section	.nv.callgraph,"",@"SHT_CUDA_CALLGRAPH"
	.align	4
	.sectionentsize	8
	.align		4
        /*0000*/ 	.word	0x00000000
	.align		4
        /*0004*/ 	.word	0xffffffff
	.align		4
        /*0008*/ 	.word	0x00000000
	.align		4
        /*000c*/ 	.word	0xfffffffe
	.align		4
        /*0010*/ 	.word	0x00000000
	.align		4
        /*0014*/ 	.word	0xfffffffd
	.align		4
        /*0018*/ 	.word	0x00000000
	.align		4
        /*001c*/ 	.word	0xfffffffc


//--------------------- .text._Z22tensorTranspose6DInt64PlS_S_S_l --------------------------
	.section	.text._Z22tensorTranspose6DInt64PlS_S_S_l,"ax",@progbits
	.align	128
        .global         _Z22tensorTranspose6DInt64PlS_S_S_l
        .type           _Z22tensorTranspose6DInt64PlS_S_S_l,@function
        .size           _Z22tensorTranspose6DInt64PlS_S_S_l,(.L_x_29 - _Z22tensorTranspose6DInt64PlS_S_S_l)
        .other          _Z22tensorTranspose6DInt64PlS_S_S_l,@"STO_CUDA_ENTRY STV_DEFAULT"
_Z22tensorTranspose6DInt64PlS_S_S_l:
.text._Z22tensorTranspose6DInt64PlS_S_S_l:
[----:B------:R-:W0:Y:S01]  /*0000*/  LDC R1, c[0x0][0x37c] ;  /* 0x0000df00ff017b82 */ /* 0x000e220000000800 */
[----:B------:R-:W1:Y:S01]  /*0010*/  S2R R10, SR_CTAID.X ;  /* 0x00000000000a7919 */ /* 0x000e620000002500 */
[----:B------:R-:W1:Y:S01]  /*0020*/  LDCU UR4, c[0x0][0x360] ;  /* 0x00006c00ff0477ac */ /* 0x000e620008000800 */
[----:B0-----:R-:W-:Y:S01]  /*0030*/  VIADD R1, R1, 0xffffffd0 ;  /* 0xffffffd001017836 */ /* 0x001fe20000000000 */
[----:B------:R-:W1:Y:S01]  /*0040*/  S2R R11, SR_TID.X ;  /* 0x00000000000b7919 */ /* 0x000e620000002100 */
[----:B------:R-:W0:Y:S01]  /*0050*/  LDCU.64 UR6, c[0x0][0x3a0] ;  /* 0x00007400ff0677ac */ /* 0x000e220008000a00 */
[----:B-1----:R-:W-:-:S05]  /*0060*/  IMAD R10, R10, UR4, R11 ;  /* 0x000000040a0a7c24 */ /* 0x002fca000f8e020b */
[----:B0-----:R-:W-:Y:S02]  /*0070*/  ISETP.GE.U32.AND P0, PT, R10, UR6, PT ;  /* 0x000000060a007c0c */ /* 0x001fe4000bf06070 */
[----:B------:R-:W-:-:S04]  /*0080*/  SHF.R.S32.HI R11, RZ, 0x1f, R10 ;  /* 0x0000001fff0b7819 */ /* 0x000fc8000001140a */
[----:B------:R-:W-:-:S13]  /*0090*/  ISETP.GE.AND.EX P0, PT, R11, UR7, PT, P0 ;  /* 0x000000070b007c0c */ /* 0x000fda000bf06300 */
[----:B------:R-:W-:Y:S05]  /*00a0*/  @P0 EXIT ;  /* 0x000000000000094d */ /* 0x000fea0003800000 */
[----:B------:R-:W0:Y:S01]  /*00b0*/  LDC.64 R8, c[0x0][0x398] ;  /* 0x0000e600ff087b82 */ /* 0x000e220000000a00 */
[----:B------:R-:W0:Y:S01]  /*00c0*/  LDCU.64 UR20, c[0x0][0x358] ;  /* 0x00006b00ff1477ac */ /* 0x000e220008000a00 */
[----:B------:R-:W1:Y:S01]  /*00d0*/  LDCU.64 UR22, c[0x0][0x388] ;  /* 0x00007100ff1677ac */ /* 0x000e620008000a00 */
[----:B0-----:R-:W2:Y:S04]  /*00e0*/  LDG.E.64 R4, desc[UR20][R8.64+0x10] ;  /* 0x0000101408047981 */ /* 0x001ea8000c1e1b00 */
[----:B------:R-:W3:Y:S04]  /*00f0*/  LDG.E.64 R22, desc[UR20][R8.64+0x8] ;  /* 0x0000081408167981 */ /* 0x000ee8000c1e1b00 */
[----:B------:R-:W4:Y:S04]  /*0100*/  LDG.E.64 R20, desc[UR20][R8.64+0x28] ;  /* 0x0000281408147981 */ /* 0x000f28000c1e1b00 */
[----:B------:R-:W4:Y:S04]  /*0110*/  LDG.E.64 R16, desc[UR20][R8.64+0x20] ;  /* 0x0000201408107981 */ /* 0x000f28000c1e1b00 */
[----:B------:R-:W4:Y:S01]  /*0120*/  LDG.E.64 R14, desc[UR20][R8.64+0x18] ;  /* 0x00001814080e7981 */ /* 0x000f22000c1e1b00 */
[----:B------:R-:W0:Y:S03]  /*0130*/  LDC.64 R12, c[0x0][0x388] ;  /* 0x0000e200ff0c7b82 */ /* 0x000e260000000a00 */
[----:B0-----:R-:W4:Y:S04]  /*0140*/  LDG.E.64 R2, desc[UR20][R12.64+0x20] ;  /* 0x000020140c027981 */ /* 0x001f28000c1e1b00 */
[----:B------:R-:W4:Y:S04]  /*0150*/  LDG.E.64 R18, desc[UR20][R12.64+0x28] ;  /* 0x000028140c127981 */ /* 0x000f28000c1e1b00 */
[----:B------:R-:W4:Y:S04]  /*0160*/  LDG.E.64 R6, desc[UR20][R12.64+0x18] ;  /* 0x000018140c067981 */ /* 0x000f28000c1e1b00 */
[----:B------:R-:W4:Y:S01]  /*0170*/  LDG.E.64 R8, desc[UR20][R12.64+0x8] ;  /* 0x000008140c087981 */ /* 0x000f22000c1e1b00 */
[----:B--2---:R-:W-:-:S02]  /*0180*/  R2UR UR6, R4 ;  /* 0x00000000040672ca */ /* 0x004fc400000e0000 */
[----:B------:R-:W-:Y:S02]  /*0190*/  R2UR UR7, R5 ;  /* 0x00000000050772ca */ /* 0x000fe400000e0000 */
[----:B------:R0:W2:Y:S01]  /*01a0*/  LDG.E.64 R4, desc[UR20][R12.64+0x10] ;  /* 0x000010140c047981 */ /* 0x0000a2000c1e1b00 */
[----:B---3--:R-:W-:Y:S02]  /*01b0*/  R2UR UR4, R22 ;  /* 0x00000000160472ca */ /* 0x008fe400000e0000 */
[----:B------:R-:W-:Y:S02]  /*01c0*/  R2UR UR5, R23 ;  /* 0x00000000170572ca */ /* 0x000fe400000e0000 */
[----:B----4-:R-:W-:Y:S02]  /*01d0*/  R2UR UR12, R20 ;  /* 0x00000000140c72ca */ /* 0x010fe400000e0000 */
[----:B------:R-:W-:Y:S02]  /*01e0*/  R2UR UR13, R21 ;  /* 0x00000000150d72ca */ /* 0x000fe400000e0000 */
[----:B------:R-:W-:-:S02]  /*01f0*/  R2UR UR10, R16 ;  /* 0x00000000100a72ca */ /* 0x000fc400000e0000 */
[----:B------:R-:W-:Y:S02]  /*0200*/  R2UR UR11, R17 ;  /* 0x00000000110b72ca */ /* 0x000fe400000e0000 */
[----:B------:R-:W-:Y:S02]  /*0210*/  R2UR UR8, R14 ;  /* 0x000000000e0872ca */ /* 0x000fe400000e0000 */
[----:B------:R-:W-:Y:S01]  /*0220*/  R2UR UR9, R15 ;  /* 0x000000000f0972ca */ /* 0x000fe200000e0000 */
[----:B------:R-:W-:Y:S02]  /*0230*/  USHF.L.U64.HI UR19, UR4, 0x3, UR5 ;  /* 0x0000000304137899 */ /* 0x000fe40008010205 */
[----:B------:R-:W-:Y:S02]  /*0240*/  USHF.L.U32 UR18, UR4, 0x3, URZ ;  /* 0x0000000304127899 */ /* 0x000fe400080006ff */
[----:B------:R-:W-:Y:S02]  /*0250*/  USHF.L.U64.HI UR4, UR12, 0x3, UR13 ;  /* 0x000000030c047899 */ /* 0x000fe4000801020d */
[----:B------:R-:W-:-:S02]  /*0260*/  USHF.L.U32 UR14, UR10, 0x3, URZ ;  /* 0x000000030a0e7899 */ /* 0x000fc400080006ff */
[----:B------:R-:W-:Y:S02]  /*0270*/  USHF.L.U32 UR12, UR12, 0x3, URZ ;  /* 0x000000030c0c7899 */ /* 0x000fe400080006ff */
[----:B------:R-:W-:Y:S02]  /*0280*/  USHF.L.U64.HI UR17, UR6, 0x3, UR7 ;  /* 0x0000000306117899 */ /* 0x000fe40008010207 */
[----:B------:R-:W-:Y:S02]  /*0290*/  USHF.L.U64.HI UR7, UR8, 0x3, UR9 ;  /* 0x0000000308077899 */ /* 0x000fe40008010209 */
[----:B------:R-:W-:Y:S02]  /*02a0*/  USHF.L.U32 UR15, UR8, 0x3, URZ ;  /* 0x00000003080f7899 */ /* 0x000fe400080006ff */
[----:B------:R-:W-:Y:S02]  /*02b0*/  USHF.L.U64.HI UR5, UR10, 0x3, UR11 ;  /* 0x000000030a057899 */ /* 0x000fe4000801020b */
[----:B-1----:R-:W-:-:S02]  /*02c0*/  UIADD3 UR9, UP2, UPT, UR14, UR22, URZ ;  /* 0x000000160e097290 */ /* 0x002fc4000ff5e0ff */
[----:B------:R-:W-:Y:S02]  /*02d0*/  UIADD3 UR8, UP3, UPT, UR12, UR22, URZ ;  /* 0x000000160c087290 */ /* 0x000fe4000ff7e0ff */
[----:B------:R-:W-:Y:S02]  /*02e0*/  USHF.L.U32 UR16, UR6, 0x3, URZ ;  /* 0x0000000306107899 */ /* 0x000fe400080006ff */
[----:B------:R-:W-:Y:S02]  /*02f0*/  UIADD3.X UR5, UPT, UPT, UR5, UR23, URZ, UP2, !UPT ;  /* 0x0000001705057290 */ /* 0x000fe400097fe4ff */
[----:B------:R-:W-:Y:S02]  /*0300*/  UIADD3.X UR4, UPT, UPT, UR4, UR23, URZ, UP3, !UPT ;  /* 0x0000001704047290 */ /* 0x000fe40009ffe4ff */
[----:B------:R-:W-:Y:S02]  /*0310*/  UIADD3 UR11, UP0, UPT, UR18, UR22, URZ ;  /* 0x00000016120b7290 */ /* 0x000fe4000ff1e0ff */
[----:B------:R-:W-:-:S02]  /*0320*/  UIADD3 UR10, UP1, UPT, UR16, UR22, URZ ;  /* 0x00000016100a7290 */ /* 0x000fc4000ff3e0ff */
[----:B------:R-:W-:Y:S01]  /*0330*/  UIADD3 UR6, UP2, UPT, UR15, UR22, URZ ;  /* 0x000000160f067290 */ /* 0x000fe2000ff5e0ff */
[----:B------:R-:W-:Y:S01]  /*0340*/  IMAD.U32 R20, RZ, RZ, UR9 ;  /* 0x00000009ff147e24 */ /* 0x000fe2000f8e00ff */
[----:B------:R-:W-:Y:S01]  /*0350*/  MOV R22, UR8 ;  /* 0x0000000800167c02 */ /* 0x000fe20008000f00 */
[----:B------:R-:W-:Y:S01]  /*0360*/  IMAD.U32 R21, RZ, RZ, UR5 ;  /* 0x00000005ff157e24 */ /* 0x000fe2000f8e00ff */
[----:B------:R-:W-:Y:S01]  /*0370*/  UIADD3.X UR8, UPT, UPT, UR19, UR23, URZ, UP0, !UPT ;  /* 0x0000001713087290 */ /* 0x000fe200087fe4ff */
[----:B------:R-:W-:Y:S01]  /*0380*/  IMAD.U32 R23, RZ, RZ, UR4 ;  /* 0x00000004ff177e24 */ /* 0x000fe2000f8e00ff */
[----:B------:R-:W-:Y:S02]  /*0390*/  UIADD3.X UR5, UPT, UPT, UR17, UR23, URZ, UP1, !UPT ;  /* 0x0000001711057290 */ /* 0x000fe40008ffe4ff */
[----:B------:R-:W-:Y:S01]  /*03a0*/  UIADD3.X UR4, UPT, UPT, UR7, UR23, URZ, UP2, !UPT ;  /* 0x0000001707047290 */ /* 0x000fe200097fe4ff */
[----:B------:R-:W3:Y:S01]  /*03b0*/  LDG.E.64 R20, desc[UR20][R20.64] ;  /* 0x0000001414147981 */ /* 0x000ee2000c1e1b00 */
[----:B0-----:R-:W-:Y:S01]  /*03c0*/  MOV R12, UR11 ;  /* 0x0000000b000c7c02 */ /* 0x001fe20008000f00 */
[----:B------:R-:W-:Y:S01]  /*03d0*/  IMAD.U32 R14, RZ, RZ, UR10 ;  /* 0x0000000aff0e7e24 */ /* 0x000fe2000f8e00ff */
[----:B------:R-:W-:Y:S01]  /*03e0*/  MOV R13, UR8 ;  /* 0x00000008000d7c02 */ /* 0x000fe20008000f00 */
[----:B------:R-:W4:Y:S01]  /*03f0*/  LDG.E.64 R22, desc[UR20][R22.64] ;  /* 0x0000001416167981 */ /* 0x000f22000c1e1b00 */
[----:B------:R-:W-:-:S02]  /*0400*/  IMAD.U32 R16, RZ, RZ, UR6 ;  /* 0x00000006ff107e24 */ /* 0x000fc4000f8e00ff */
[----:B------:R-:W-:Y:S02]  /*0410*/  IMAD.U32 R15, RZ, RZ, UR5 ;  /* 0x00000005ff0f7e24 */ /* 0x000fe4000f8e00ff */
[----:B------:R-:W-:Y:S01]  /*0420*/  IMAD.U32 R17, RZ, RZ, UR4 ;  /* 0x00000004ff117e24 */ /* 0x000fe2000f8e00ff */
[----:B------:R-:W5:Y:S04]  /*0430*/  LDG.E.64 R12, desc[UR20][R12.64] ;  /* 0x000000140c0c7981 */ /* 0x000f68000c1e1b00 */
[----:B------:R-:W5:Y:S04]  /*0440*/  LDG.E.64 R14, desc[UR20][R14.64] ;  /* 0x000000140e0e7981 */ /* 0x000f68000c1e1b00 */
[----:B------:R-:W5:Y:S01]  /*0450*/  LDG.E.64 R16, desc[UR20][R16.64] ;  /* 0x0000001410107981 */ /* 0x000f62000c1e1b00 */
[----:B------:R-:W-:-:S02]  /*0460*/  R2UR UR5, R3 ;  /* 0x00000000030572ca */ /* 0x000fc400000e0000 */
[----:B------:R-:W-:Y:S02]  /*0470*/  R2UR UR4, R2 ;  /* 0x00000000020472ca */ /* 0x000fe400000e0000 */
[----:B------:R-:W-:-:S09]  /*0480*/  R2UR UR10, R18 ;  /* 0x00000000120a72ca */ /* 0x000fd200000e0000 */
[----:B------:R-:W-:-:S04]  /*0490*/  IMAD R0, R18, UR5, RZ ;  /* 0x0000000512007c24 */ /* 0x000fc8000f8e02ff */
[----:B------:R-:W-:Y:S01]  /*04a0*/  IMAD R0, R19, UR4, R0 ;  /* 0x0000000413007c24 */ /* 0x000fe2000f8e0200 */
[----:B------:R-:W-:-:S04]  /*04b0*/  R2UR UR7, R7 ;  /* 0x00000000070772ca */ /* 0x000fc800000e0000 */
[----:B------:R-:W-:Y:S02]  /*04c0*/  R2UR UR5, R0 ;  /* 0x00000000000572ca */ /* 0x000fe400000e0000 */
[----:B------:R-:W-:Y:S01]  /*04d0*/  R2UR UR6, R6 ;  /* 0x00000000060672ca */ /* 0x000fe200000e0000 */
[----:B------:R-:W-:-:S06]  /*04e0*/  UIMAD.WIDE.U32 UR10, UR4, UR10, URZ ;  /* 0x0000000a040a72a5 */ /* 0x000fcc000f8e00ff */
[----:B------:R-:W-:-:S04]  /*04f0*/  UIMAD UR13, UR7, UR10, URZ ;  /* 0x0000000a070d72a4 */ /* 0x000fc8000f8e02ff */
[----:B------:R-:W-:Y:S01]  /*0500*/  UIADD3 UR7, UPT, UPT, UR11, UR5, URZ ;  /* 0x000000050b077290 */ /* 0x000fe2000fffe0ff */
[----:B------:R-:W-:Y:S01]  /*0510*/  R2UR UR5, R9 ;  /* 0x00000000090572ca */ /* 0x000fe200000e0000 */
[----:B------:R-:W-:Y:S02]  /*0520*/  UIMAD.WIDE.U32 UR24, UR6, UR10, URZ ;  /* 0x0000000a061872a5 */ /* 0x000fe4000f8e00ff */
[----:B------:R-:W-:Y:S01]  /*0530*/  UIMAD UR6, UR6, UR7, UR13 ;  /* 0x00000007060672a4 */ /* 0x000fe2000f8e020d */
[----:B------:R-:W-:-:S03]  /*0540*/  R2UR UR4, R8 ;  /* 0x00000000080472ca */ /* 0x000fc600000e0000 */
[----:B------:R-:W-:Y:S01]  /*0550*/  UIADD3 UR6, UPT, UPT, UR25, UR6, URZ ;  /* 0x0000000619067290 */ /* 0x000fe2000fffe0ff */
[----:B------:R-:W-:Y:S01]  /*0560*/  BSSY.RECONVERGENT B0, `(.L_x_0) ;  /* 0x0000038000007945 */ /* 0x000fe20003800200 */
[----:B--2---:R-:W-:Y:S02]  /*0570*/  R2UR UR9, R5 ;  /* 0x00000000050972ca */ /* 0x004fe400000e0000 */
[----:B------:R-:W-:-:S11]  /*0580*/  R2UR UR8, R4 ;  /* 0x00000000040872ca */ /* 0x000fd600000e0000 */
[----:B------:R-:W-:Y:S02]  /*0590*/  UIMAD UR9, UR9, UR24, URZ ;  /* 0x00000018090972a4 */ /* 0x000fe4000f8e02ff */
[----:B------:R-:W-:Y:S02]  /*05a0*/  UIMAD.WIDE.U32 UR26, UR8, UR24, URZ ;  /* 0x00000018081a72a5 */ /* 0x000fe4000f8e00ff */
[----:B------:R-:W-:Y:S02]  /*05b0*/  UIMAD UR9, UR8, UR6, UR9 ;  /* 0x00000006080972a4 */ /* 0x000fe4000f8e0209 */
[----:B------:R-:W-:Y:S02]  /*05c0*/  UIMAD UR8, UR5, UR26, URZ ;  /* 0x0000001a050872a4 */ /* 0x000fe4000f8e02ff */
[----:B------:R-:W-:Y:S02]  /*05d0*/  UIADD3 UR5, UPT, UPT, UR27, UR9, URZ ;  /* 0x000000091b057290 */ /* 0x000fe4000fffe0ff */
[----:B------:R-:W-:-:S02]  /*05e0*/  UIMAD.WIDE.U32 UR28, UR4, UR26, URZ ;  /* 0x0000001a041c72a5 */ /* 0x000fc4000f8e00ff */
[----:B------:R-:W-:-:S04]  /*05f0*/  UIMAD UR4, UR4, UR5, UR8 ;  /* 0x00000005040472a4 */ /* 0x000fc8000f8e0208 */
[----:B------:R-:W-:-:S06]  /*0600*/  UIADD3 UR4, UPT, UPT, UR29, UR4, URZ ;  /* 0x000000041d047290 */ /* 0x000fcc000fffe0ff */
[----:B------:R-:W-:-:S04]  /*0610*/  LOP3.LUT R0, R11, UR4, RZ, 0xfc, !PT ;  /* 0x000000040b007c12 */ /* 0x000fc8000f8efcff */
[----:B------:R-:W-:Y:S02]  /*0620*/  ISETP.NE.U32.AND P0, PT, R0, RZ, PT ;  /* 0x000000ff0000720c */ /* 0x000fe40003f05070 */
[----:B---3--:R-:W-:Y:S02]  /*0630*/  R2UR UR8, R20 ;  /* 0x00000000140872ca */ /* 0x008fe400000e0000 */
[----:B------:R-:W-:Y:S02]  /*0640*/  R2UR UR9, R21 ;  /* 0x00000000150972ca */ /* 0x000fe400000e0000 */
[----:B----4-:R-:W-:Y:S02]  /*0650*/  R2UR UR22, R22 ;  /* 0x00000000161672ca */ /* 0x010fe400000e0000 */
[----:B------:R-:W-:-:S05]  /*0660*/  R2UR UR23, R23 ;  /* 0x00000000171772ca */ /* 0x000fca00000e0000 */
[----:B------:R-:W-:Y:S10]  /*0670*/  @P0 BRA `(.L_x_1) ;  /* 0x0000000000580947 */ /* 0x000ff40003800000 */
[----:B------:R-:W0:Y:S01]  /*0680*/  I2F.U32.RP R0, UR28 ;  /* 0x0000001c00007d06 */ /* 0x000e220008209000 */
[----:B------:R-:W-:-:S07]  /*0690*/  ISETP.NE.U32.AND P2, PT, RZ, UR28, PT ;  /* 0x0000001cff007c0c */ /* 0x000fce000bf45070 */
[----:B0-----:R-:W0:Y:S02]  /*06a0*/  MUFU.RCP R0, R0 ;  /* 0x0000000000007308 */ /* 0x001e240000001000 */
[----:B0-----:R-:W-:-:S06]  /*06b0*/  IADD3 R2, PT, PT, R0, 0xffffffe, RZ ;  /* 0x0ffffffe00027810 */ /* 0x001fcc0007ffe0ff */
[----:B------:R0:W1:Y:S02]  /*06c0*/  F2I.FTZ.U32.TRUNC.NTZ R3, R2 ;  /* 0x0000000200037305 */ /* 0x000064000021f000 */
[----:B0-----:R-:W-:Y:S02]  /*06d0*/  IMAD.MOV.U32 R2, RZ, RZ, RZ ;  /* 0x000000ffff027224 */ /* 0x001fe400078e00ff */
[----:B-1----:R-:W-:-:S04]  /*06e0*/  IMAD.MOV R5, RZ, RZ, -R3 ;  /* 0x000000ffff057224 */ /* 0x002fc800078e0a03 */
[----:B------:R-:W-:-:S04]  /*06f0*/  IMAD R5, R5, UR28, RZ ;  /* 0x0000001c05057c24 */ /* 0x000fc8000f8e02ff */
[----:B------:R-:W-:-:S04]  /*0700*/  IMAD.HI.U32 R3, R3, R5, R2 ;  /* 0x0000000503037227 */ /* 0x000fc800078e0002 */
[----:B------:R-:W-:Y:S02]  /*0710*/  IMAD.MOV.U32 R5, RZ, RZ, RZ ;  /* 0x000000ffff057224 */ /* 0x000fe400078e00ff */
[----:B------:R-:W-:-:S05]  /*0720*/  IMAD.HI.U32 R4, R3, R10, RZ ;  /* 0x0000000a03047227 */ /* 0x000fca00078e00ff */
[----:B------:R-:W-:-:S05]  /*0730*/  IADD3 R3, PT, PT, -R4, RZ, RZ ;  /* 0x000000ff04037210 */ /* 0x000fca0007ffe1ff */
[----:B------:R-:W-:-:S05]  /*0740*/  IMAD R3, R3, UR28, R10 ;  /* 0x0000001c03037c24 */ /* 0x000fca000f8e020a */
[----:B------:R-:W-:-:S13]  /*0750*/  ISETP.GE.U32.AND P0, PT, R3, UR28, PT ;  /* 0x0000001c03007c0c */ /* 0x000fda000bf06070 */
[----:B------:R-:W-:Y:S02]  /*0760*/  @P0 VIADD R3, R3, -UR28 ;  /* 0x8000001c03030c36 */ /* 0x000fe40008000000 */
[----:B------:R-:W-:-:S03]  /*0770*/  @P0 VIADD R4, R4, 0x1 ;  /* 0x0000000104040836 */ /* 0x000fc60000000000 */
[----:B------:R-:W-:-:S13]  /*0780*/  ISETP.GE.U32.AND P1, PT, R3, UR28, PT ;  /* 0x0000001c03007c0c */ /* 0x000fda000bf26070 */
[----:B------:R-:W-:Y:S02]  /*0790*/  @P1 IADD3 R4, PT, PT, R4, 0x1, RZ ;  /* 0x0000000104041810 */ /* 0x000fe40007ffe0ff */
[----:B------:R-:W-:-:S05]  /*07a0*/  @!P2 LOP3.LUT R4, RZ, UR28, RZ, 0x33, !PT ;  /* 0x0000001cff04ac12 */ /* 0x000fca000f8e33ff */
[----:B------:R-:W-:-:S04]  /*07b0*/  IMAD.MOV R3, RZ, RZ, -R4 ;  /* 0x000000ffff037224 */ /* 0x000fc800078e0a04 */
[----:B------:R-:W-:Y:S01]  /*07c0*/  IMAD R0, R3, UR28, R10 ;  /* 0x0000001c03007c24 */ /* 0x000fe2000f8e020a */
[----:B------:R-:W-:Y:S06]  /*07d0*/  BRA `(.L_x_2) ;  /* 0x0000000000407947 */ /* 0x000fec0003800000 */
.L_x_1:
[----:B------:R-:W-:Y:S01]  /*07e0*/  IMAD.U32 R7, RZ, RZ, UR29 ;  /* 0x0000001dff077e24 */ /* 0x000fe2000f8e00ff */
[----:B------:R-:W-:Y:S01]  /*07f0*/  MOV R6, UR28 ;  /* 0x0000001c00067c02 */ /* 0x000fe20008000f00 */
[----:B------:R-:W-:Y:S01]  /*0800*/  IMAD.MOV.U32 R0, RZ, RZ, R10 ;  /* 0x000000ffff007224 */ /* 0x000fe200078e000a */
[----:B------:R-:W-:Y:S01]  /*0810*/  MOV R7, R11 ;  /* 0x0000000b00077202 */ /* 0x000fe20000000f00 */
[----:B------:R-:W-:Y:S01]  /*0820*/  IMAD.U32 R3, RZ, RZ, UR4 ;  /* 0x00000004ff037e24 */ /* 0x000fe2000f8e00ff */
[----:B------:R-:W-:-:S07]  /*0830*/  MOV R2, 0x850 ;  /* 0x0000085000027802 */ /* 0x000fce0000000f00 */
[----:B-----5:R-:W-:Y:S05]  /*0840*/  CALL.REL.NOINC `($__internal_0_$__cuda_sm20_div_s64) ;  /* 0x00000014001c7944 */ /* 0x020fea0003c00000 */
[----:B------:R-:W-:Y:S01]  /*0850*/  IADD3 R5, P0, PT, RZ, -R6, RZ ;  /* 0x80000006ff057210 */ /* 0x000fe20007f1e0ff */
[----:B------:R-:W-:-:S04]  /*0860*/  IMAD.MOV.U32 R4, RZ, RZ, R6 ;  /* 0x000000ffff047224 */ /* 0x000fc800078e0006 */
[----:B------:R-:W-:Y:S02]  /*0870*/  IMAD.X R0, RZ, RZ, ~R7, P0 ;  /* 0x000000ffff007224 */ /* 0x000fe400000e0e07 */
[----:B------:R-:W-:-:S04]  /*0880*/  IMAD.WIDE.U32 R2, R5, UR28, R10 ;  /* 0x0000001c05027c25 */ /* 0x000fc8000f8e000a */
[----:B------:R-:W-:-:S04]  /*0890*/  IMAD R0, R0, UR28, RZ ;  /* 0x0000001c00007c24 */ /* 0x000fc8000f8e02ff */
[----:B------:R-:W-:Y:S01]  /*08a0*/  IMAD R5, R5, UR4, R0 ;  /* 0x0000000405057c24 */ /* 0x000fe2000f8e0200 */
[----:B------:R-:W-:-:S03]  /*08b0*/  MOV R0, R2 ;  /* 0x0000000200007202 */ /* 0x000fc60000000f00 */
[----:B------:R-:W-:Y:S01]  /*08c0*/  IMAD.IADD R2, R3, 0x1, R5 ;  /* 0x0000000103027824 */ /* 0x000fe200078e0205 */
[----:B------:R-:W-:-:S07]  /*08d0*/  MOV R5, R7 ;  /* 0x0000000700057202 */ /* 0x000fce0000000f00 */
.L_x_2:
[----:B------:R-:W-:Y:S05]  /*08e0*/  BSYNC.RECONVERGENT B0 ;  /* 0x0000000000007941 */ /* 0x000fea0003800200 */
.L_x_0:
[----:B------:R-:W-:Y:S01]  /*08f0*/  LOP3.LUT R3, R2, UR5, RZ, 0xfc, !PT ;  /* 0x0000000502037c12 */ /* 0x000fe2000f8efcff */
[----:B------:R-:W-:Y:S03]  /*0900*/  BSSY.RECONVERGENT B0, `(.L_x_3) ;  /* 0x000001e000007945 */ /* 0x000fe60003800200 */
[----:B------:R-:W-:-:S13]  /*0910*/  ISETP.NE.U32.AND P0, PT, R3, RZ, PT ;  /* 0x000000ff0300720c */ /* 0x000fda0003f05070 */
[----:B------:R-:W-:Y:S05]  /*0920*/  @P0 BRA `(.L_x_4) ;  /* 0x0000000000540947 */ /* 0x000fea0003800000 */
[----:B------:R-:W0:Y:S01]  /*0930*/  I2F.U32.RP R6, UR26 ;  /* 0x0000001a00067d06 */ /* 0x000e220008209000 */
[----:B------:R-:W-:-:S07]  /*0940*/  ISETP.NE.U32.AND P2, PT, RZ, UR26, PT ;  /* 0x0000001aff007c0c */ /* 0x000fce000bf45070 */
[----:B0-----:R-:W0:Y:S02]  /*0950*/  MUFU.RCP R6, R6 ;  /* 0x0000000600067308 */ /* 0x001e240000001000 */
[----:B0-----:R-:W-:-:S06]  /*0960*/  VIADD R2, R6, 0xffffffe ;  /* 0x0ffffffe06027836 */ /* 0x001fcc0000000000 */
[----:B------:R0:W1:Y:S02]  /*0970*/  F2I.FTZ.U32.TRUNC.NTZ R3, R2 ;  /* 0x0000000200037305 */ /* 0x000064000021f000 */
[----:B0-----:R-:W-:Y:S02]  /*0980*/  HFMA2 R2, -RZ, RZ, 0, 0 ;  /* 0x00000000ff027431 */ /* 0x001fe400000001ff */
[----:B-1----:R-:W-:-:S04]  /*0990*/  IMAD.MOV R7, RZ, RZ, -R3 ;  /* 0x000000ffff077224 */ /* 0x002fc800078e0a03 */
[----:B------:R-:W-:-:S04]  /*09a0*/  IMAD R7, R7, UR26, RZ ;  /* 0x0000001a07077c24 */ /* 0x000fc8000f8e02ff */
[----:B------:R-:W-:-:S06]  /*09b0*/  IMAD.HI.U32 R3, R3, R7, R2 ;  /* 0x0000000703037227 */ /* 0x000fcc00078e0002 */
[----:B------:R-:W-:-:S04]  /*09c0*/  IMAD.HI.U32 R3, R3, R0, RZ ;  /* 0x0000000003037227 */ /* 0x000fc800078e00ff */
[----:B------:R-:W-:-:S04]  /*09d0*/  IMAD.MOV R7, RZ, RZ, -R3 ;  /* 0x000000ffff077224 */ /* 0x000fc800078e0a03 */
[----:B------:R-:W-:Y:S01]  /*09e0*/  IMAD R0, R7, UR26, R0 ;  /* 0x0000001a07007c24 */ /* 0x000fe2000f8e0200 */
[----:B------:R-:W-:-:S04]  /*09f0*/  MOV R7, RZ ;  /* 0x000000ff00077202 */ /* 0x000fc80000000f00 */
[----:B------:R-:W-:-:S13]  /*0a00*/  ISETP.GE.U32.AND P0, PT, R0, UR26, PT ;  /* 0x0000001a00007c0c */ /* 0x000fda000bf06070 */
[----:B------:R-:W-:Y:S01]  /*0a10*/  @P0 VIADD R0, R0, -UR26 ;  /* 0x8000001a00000c36 */ /* 0x000fe20008000000 */
[----:B------:R-:W-:-:S04]  /*0a20*/  @P0 IADD3 R3, PT, PT, R3, 0x1, RZ ;  /* 0x0000000103030810 */ /* 0x000fc80007ffe0ff */
[----:B------:R-:W-:-:S13]  /*0a30*/  ISETP.GE.U32.AND P1, PT, R0, UR26, PT ;  /* 0x0000001a00007c0c */ /* 0x000fda000bf26070 */
[----:B------:R-:W-:Y:S01]  /*0a40*/  @P1 VIADD R3, R3, 0x1 ;  /* 0x0000000103031836 */ /* 0x000fe20000000000 */
[----:B------:R-:W-:-:S05]  /*0a50*/  @!P2 LOP3.LUT R3, RZ, UR26, RZ, 0x33, !PT ;  /* 0x0000001aff03ac12 */ /* 0x000fca000f8e33ff */
[----:B------:R-:W-:Y:S01]  /*0a60*/  IMAD.MOV.U32 R6, RZ, RZ, R3 ;  /* 0x000000ffff067224 */ /* 0x000fe200078e0003 */
[----:B------:R-:W-:Y:S06]  /*0a70*/  BRA `(.L_x_5) ;  /* 0x0000000000187947 */ /* 0x000fec0003800000 */
.L_x_4:
[----:B------:R-:W-:Y:S01]  /*0a80*/  IMAD.U32 R7, RZ, RZ, UR27 ;  /* 0x0000001bff077e24 */ /* 0x000fe2000f8e00ff */
[----:B------:R-:W-:Y:S01]  /*0a90*/  MOV R7, R2 ;  /* 0x0000000200077202 */ /* 0x000fe20000000f00 */
[----:B------:R-:W-:Y:S01]  /*0aa0*/  IMAD.U32 R6, RZ, RZ, UR26 ;  /* 0x0000001aff067e24 */ /* 0x000fe2000f8e00ff */
[----:B------:R-:W-:Y:S01]  /*0ab0*/  MOV R2, 0xae0 ;  /* 0x00000ae000027802 */ /* 0x000fe20000000f00 */
[----:B------:R-:W-:-:S07]  /*0ac0*/  IMAD.U32 R3, RZ, RZ, UR5 ;  /* 0x00000005ff037e24 */ /* 0x000fce000f8e00ff */
[----:B-----5:R-:W-:Y:S05]  /*0ad0*/  CALL.REL.NOINC `($__internal_0_$__cuda_sm20_div_s64) ;  /* 0x0000001000787944 */ /* 0x020fea0003c00000 */
.L_x_5:
[----:B------:R-:W-:Y:S05]  /*0ae0*/  BSYNC.RECONVERGENT B0 ;  /* 0x0000000000007941 */ /* 0x000fea0003800200 */
.L_x_3:
[----:B------:R0:W-:Y:S01]  /*0af0*/  STL.128 [R1], R4 ;  /* 0x0000000401007387 */ /* 0x0001e20000100c00 */
[----:B------:R-:W-:Y:S01]  /*0b00*/  LOP3.LUT R0, R11, UR5, RZ, 0xfc, !PT ;  /* 0x000000050b007c12 */ /* 0x000fe2000f8efcff */
[----:B------:R-:W-:Y:S03]  /*0b10*/  BSSY.RECONVERGENT B0, `(.L_x_6) ;  /* 0x000001d000007945 */ /* 0x000fe60003800200 */
[----:B------:R-:W-:-:S13]  /*0b20*/  ISETP.NE.U32.AND P0, PT, R0, RZ, PT ;  /* 0x000000ff0000720c */ /* 0x000fda0003f05070 */
[----:B0-----:R-:W-:Y:S05]  /*0b30*/  @P0 BRA `(.L_x_7) ;  /* 0x00000000004c0947 */ /* 0x001fea0003800000 */
[----:B------:R-:W0:Y:S01]  /*0b40*/  I2F.U32.RP R4, UR26 ;  /* 0x0000001a00047d06 */ /* 0x000e220008209000 */
[----:B------:R-:W-:Y:S01]  /*0b50*/  ISETP.NE.U32.AND P1, PT, RZ, UR26, PT ;  /* 0x0000001aff007c0c */ /* 0x000fe2000bf25070 */
[----:B------:R-:W-:-:S06]  /*0b60*/  IMAD.MOV.U32 R7, RZ, RZ, RZ ;  /* 0x000000ffff077224 */ /* 0x000fcc00078e00ff */
[----:B0-----:R-:W0:Y:S02]  /*0b70*/  MUFU.RCP R4, R4 ;  /* 0x0000000400047308 */ /* 0x001e240000001000 */
[----:B0-----:R-:W-:-:S06]  /*0b80*/  VIADD R2, R4, 0xffffffe ;  /* 0x0ffffffe04027836 */ /* 0x001fcc0000000000 */
[----:B------:R0:W1:Y:S02]  /*0b90*/  F2I.FTZ.U32.TRUNC.NTZ R3, R2 ;  /* 0x0000000200037305 */ /* 0x000064000021f000 */
[----:B0-----:R-:W-:Y:S01]  /*0ba0*/  IMAD.MOV.U32 R2, RZ, RZ, RZ ;  /* 0x000000ffff027224 */ /* 0x001fe200078e00ff */
[----:B-1----:R-:W-:-:S05]  /*0bb0*/  IADD3 R5, PT, PT, RZ, -R3, RZ ;  /* 0x80000003ff057210 */ /* 0x002fca0007ffe0ff */
[----:B------:R-:W-:-:S04]  /*0bc0*/  IMAD R5, R5, UR26, RZ ;  /* 0x0000001a05057c24 */ /* 0x000fc8000f8e02ff */
[----:B------:R-:W-:-:S06]  /*0bd0*/  IMAD.HI.U32 R5, R3, R5, R2 ;  /* 0x0000000503057227 */ /* 0x000fcc00078e0002 */
[----:B------:R-:W-:-:S04]  /*0be0*/  IMAD.HI.U32 R0, R5, R10, RZ ;  /* 0x0000000a05007227 */ /* 0x000fc800078e00ff */
[----:B------:R-:W-:-:S04]  /*0bf0*/  IMAD.MOV R3, RZ, RZ, -R0 ;  /* 0x000000ffff037224 */ /* 0x000fc800078e0a00 */
[----:B------:R-:W-:-:S05]  /*0c00*/  IMAD R6, R3, UR26, R10 ;  /* 0x0000001a03067c24 */ /* 0x000fca000f8e020a */
[----:B------:R-:W-:-:S13]  /*0c10*/  ISETP.GE.U32.AND P0, PT, R6, UR26, PT ;  /* 0x0000001a06007c0c */ /* 0x000fda000bf06070 */
[----:B------:R-:W-:-:S04]  /*0c20*/  @P0 IADD3 R6, PT, PT, R6, -UR26, RZ ;  /* 0x8000001a06060c10 */ /* 0x000fc8000fffe0ff */
[----:B------:R-:W-:-:S13]  /*0c30*/  ISETP.GE.U32.AND P0, PT, R6, UR26, PT ;  /* 0x0000001a06007c0c */ /* 0x000fda000bf06070 */
[----:B------:R-:W-:Y:S01]  /*0c40*/  @P0 VIADD R6, R6, -UR26 ;  /* 0x8000001a06060c36 */ /* 0x000fe20008000000 */
[----:B------:R-:W-:Y:S01]  /*0c50*/  @!P1 LOP3.LUT R6, RZ, UR26, RZ, 0x33, !PT ;  /* 0x0000001aff069c12 */ /* 0x000fe2000f8e33ff */
[----:B------:R-:W-:Y:S06]  /*0c60*/  BRA `(.L_x_8) ;  /* 0x00000000001c7947 */ /* 0x000fec0003800000 */
.L_x_7:
[----:B------:R-:W-:Y:S01]  /*0c70*/  MOV R6, UR26 ;  /* 0x0000001a00067c02 */ /* 0x000fe20008000f00 */
[----:B------:R-:W-:Y:S01]  /*0c80*/  IMAD.U32 R7, RZ, RZ, UR27 ;  /* 0x0000001bff077e24 */ /* 0x000fe2000f8e00ff */
[----:B------:R-:W-:Y:S01]  /*0c90*/  MOV R3, R11 ;  /* 0x0000000b00037202 */ /* 0x000fe20000000f00 */
[----:B------:R-:W-:Y:S01]  /*0ca0*/  IMAD.MOV.U32 R8, RZ, RZ, R10 ;  /* 0x000000ffff087224 */ /* 0x000fe200078e000a */
[----:B------:R-:W-:Y:S01]  /*0cb0*/  MOV R0, 0xce0 ;  /* 0x00000ce000007802 */ /* 0x000fe20000000f00 */
[----:B------:R-:W-:-:S07]  /*0cc0*/  IMAD.U32 R2, RZ, RZ, UR5 ;  /* 0x00000005ff027e24 */ /* 0x000fce000f8e00ff */
[----:B-----5:R-:W-:Y:S05]  /*0cd0*/  CALL.REL.NOINC `($__internal_1_$__cuda_sm20_rem_s64) ;  /* 0x0000001400447944 */ /* 0x020fea0003c00000 */
.L_x_8:
[----:B------:R-:W-:Y:S05]  /*0ce0*/  BSYNC.RECONVERGENT B0 ;  /* 0x0000000000007941 */ /* 0x000fea0003800200 */
.L_x_6:
        /* <DEDUP_REMOVED lines=9> */
[----:B0-----:R-:W-:Y:S01]  /*0d80*/  IMAD.MOV.U32 R2, RZ, RZ, RZ ;  /* 0x000000ffff027224 */ /* 0x001fe200078e00ff */
[----:B-1----:R-:W-:-:S05]  /*0d90*/  IADD3 R5, PT, PT, RZ, -R3, RZ ;  /* 0x80000003ff057210 */ /* 0x002fca0007ffe0ff */
[----:B------:R-:W-:-:S04]  /*0da0*/  IMAD R5, R5, UR24, RZ ;  /* 0x0000001805057c24 */ /* 0x000fc8000f8e02ff */
[----:B------:R-:W-:-:S04]  /*0db0*/  IMAD.HI.U32 R3, R3, R5, R2 ;  /* 0x0000000503037227 */ /* 0x000fc800078e0002 */
[----:B------:R-:W-:Y:S02]  /*0dc0*/  HFMA2 R5, -RZ, RZ, 0, 0 ;  /* 0x00000000ff057431 */ /* 0x000fe400000001ff */
[----:B------:R-:W-:-:S04]  /*0dd0*/  IMAD.HI.U32 R4, R3, R6, RZ ;  /* 0x0000000603047227 */ /* 0x000fc800078e00ff */
[----:B------:R-:W-:-:S04]  /*0de0*/  IMAD.MOV R3, RZ, RZ, -R4 ;  /* 0x000000ffff037224 */ /* 0x000fc800078e0a04 */
[----:B------:R-:W-:-:S05]  /*0df0*/  IMAD R6, R3, UR24, R6 ;  /* 0x0000001803067c24 */ /* 0x000fca000f8e0206 */
[----:B------:R-:W-:-:S13]  /*0e00*/  ISETP.GE.U32.AND P0, PT, R6, UR24, PT ;  /* 0x0000001806007c0c */ /* 0x000fda000bf06070 */
[----:B------:R-:W-:Y:S01]  /*0e10*/  @P0 IADD3 R6, PT, PT, R6, -UR24, RZ ;  /* 0x8000001806060c10 */ /* 0x000fe2000fffe0ff */
[----:B------:R-:W-:-:S03]  /*0e20*/  @P0 VIADD R4, R4, 0x1 ;  /* 0x0000000104040836 */ /* 0x000fc60000000000 */
[----:B------:R-:W-:-:S13]  /*0e30*/  ISETP.GE.U32.AND P1, PT, R6, UR24, PT ;  /* 0x0000001806007c0c */ /* 0x000fda000bf26070 */
[----:B------:R-:W-:Y:S01]  /*0e40*/  @P1 VIADD R4, R4, 0x1 ;  /* 0x0000000104041836 */ /* 0x000fe20000000000 */
[----:B------:R-:W-:Y:S01]  /*0e50*/  @!P2 LOP3.LUT R4, RZ, UR24, RZ, 0x33, !PT ;  /* 0x00000018ff04ac12 */ /* 0x000fe2000f8e33ff */
[----:B------:R-:W-:Y:S06]  /*0e60*/  BRA `(.L_x_11) ;  /* 0x0000000000247947 */ /* 0x000fec0003800000 */
.L_x_10:
[----:B------:R-:W-:Y:S01]  /*0e70*/  IMAD.U32 R2, RZ, RZ, UR24 ;  /* 0x00000018ff027e24 */ /* 0x000fe2000f8e00ff */
[----:B------:R-:W-:Y:S01]  /*0e80*/  MOV R0, R6 ;  /* 0x0000000600007202 */ /* 0x000fe20000000f00 */
[----:B------:R-:W-:Y:S02]  /*0e90*/  IMAD.U32 R3, RZ, RZ, UR25 ;  /* 0x00000019ff037e24 */ /* 0x000fe4000f8e00ff */
[----:B------:R-:W-:Y:S01]  /*0ea0*/  IMAD.MOV.U32 R6, RZ, RZ, R2 ;  /* 0x000000ffff067224 */ /* 0x000fe200078e0002 */
[----:B------:R-:W-:Y:S01]  /*0eb0*/  MOV R2, 0xee0 ;  /* 0x00000ee000027802 */ /* 0x000fe20000000f00 */
[----:B------:R-:W-:-:S07]  /*0ec0*/  IMAD.U32 R3, RZ, RZ, UR6 ;  /* 0x00000006ff037e24 */ /* 0x000fce000f8e00ff */
[----:B-----5:R-:W-:Y:S05]  /*0ed0*/  CALL.REL.NOINC `($__internal_0_$__cuda_sm20_div_s64) ;  /* 0x0000000c00787944 */ /* 0x020fea0003c00000 */
[----:B------:R-:W-:Y:S01]  /*0ee0*/  MOV R4, R6 ;  /* 0x0000000600047202 */ /* 0x000fe20000000f00 */
[----:B------:R-:W-:-:S07]  /*0ef0*/  IMAD.MOV.U32 R5, RZ, RZ, R7 ;  /* 0x000000ffff057224 */ /* 0x000fce00078e0007 */
.L_x_11:
[----:B------:R-:W-:Y:S05]  /*0f00*/  BSYNC.RECONVERGENT B0 ;  /* 0x0000000000007941 */ /* 0x000fea0003800200 */
.L_x_9:
[----:B------:R-:W-:Y:S01]  /*0f10*/  LOP3.LUT R0, R11, UR6, RZ, 0xfc, !PT ;  /* 0x000000060b007c12 */ /* 0x000fe2000f8efcff */
[----:B------:R-:W-:Y:S03]  /*0f20*/  BSSY.RECONVERGENT B0, `(.L_x_12) ;  /* 0x000001d000007945 */ /* 0x000fe60003800200 */
[----:B------:R-:W-:-:S13]  /*0f30*/  ISETP.NE.U32.AND P0, PT, R0, RZ, PT ;  /* 0x000000ff0000720c */ /* 0x000fda0003f05070 */
[----:B------:R-:W-:Y:S05]  /*0f40*/  @P0 BRA `(.L_x_13) ;  /* 0x00000000004c0947 */ /* 0x000fea0003800000 */
[----:B------:R-:W0:Y:S01]  /*0f50*/  I2F.U32.RP R7, UR24 ;  /* 0x0000001800077d06 */ /* 0x000e220008209000 */
[----:B------:R-:W-:-:S07]  /*0f60*/  ISETP.NE.U32.AND P1, PT, RZ, UR24, PT ;  /* 0x00000018ff007c0c */ /* 0x000fce000bf25070 */
[----:B0-----:R-:W0:Y:S02]  /*0f70*/  MUFU.RCP R7, R7 ;  /* 0x0000000700077308 */ /* 0x001e240000001000 */
[----:B0-----:R-:W-:Y:S02]  /*0f80*/  VIADD R2, R7, 0xffffffe ;  /* 0x0ffffffe07027836 */ /* 0x001fe40000000000 */
[----:B------:R-:W-:-:S04]  /*0f90*/  IMAD.MOV.U32 R7, RZ, RZ, RZ ;  /* 0x000000ffff077224 */ /* 0x000fc800078e00ff */
        /* <DEDUP_REMOVED lines=14> */
.L_x_13:
[----:B------:R-:W-:Y:S01]  /*1080*/  MOV R6, UR24 ;  /* 0x0000001800067c02 */ /* 0x000fe20008000f00 */
[----:B------:R-:W-:Y:S01]  /*1090*/  IMAD.U32 R7, RZ, RZ, UR25 ;  /* 0x00000019ff077e24 */ /* 0x000fe2000f8e00ff */
[----:B------:R-:W-:Y:S01]  /*10a0*/  MOV R3, R11 ;  /* 0x0000000b00037202 */ /* 0x000fe20000000f00 */
[----:B------:R-:W-:Y:S01]  /*10b0*/  IMAD.MOV.U32 R8, RZ, RZ, R10 ;  /* 0x000000ffff087224 */ /* 0x000fe200078e000a */
[----:B------:R-:W-:Y:S01]  /*10c0*/  MOV R0, 0x10f0 ;  /* 0x000010f000007802 */ /* 0x000fe20000000f00 */
[----:B------:R-:W-:-:S07]  /*10d0*/  IMAD.U32 R2, RZ, RZ, UR6 ;  /* 0x00000006ff027e24 */ /* 0x000fce000f8e00ff */
[----:B-----5:R-:W-:Y:S05]  /*10e0*/  CALL.REL.NOINC `($__internal_1_$__cuda_sm20_rem_s64) ;  /* 0x0000001000407944 */ /* 0x020fea0003c00000 */
.L_x_14:
[----:B------:R-:W-:Y:S05]  /*10f0*/  BSYNC.RECONVERGENT B0 ;  /* 0x0000000000007941 */ /* 0x000fea0003800200 */
.L_x_12:
        /* <DEDUP_REMOVED lines=15> */
[----:B------:R-:W-:Y:S02]  /*11f0*/  IMAD R6, R7, UR10, R6 ;  /* 0x0000000a07067c24 */ /* 0x000fe4000f8e0206 */
[----:B------:R-:W-:-:S03]  /*1200*/  IMAD.MOV.U32 R7, RZ, RZ, RZ ;  /* 0x000000ffff077224 */ /* 0x000fc600078e00ff */
[----:B------:R-:W-:-:S13]  /*1210*/  ISETP.GE.U32.AND P0, PT, R6, UR10, PT ;  /* 0x0000000a06007c0c */ /* 0x000fda000bf06070 */
[----:B------:R-:W-:Y:S01]  /*1220*/  @P0 IADD3 R6, PT, PT, R6, -UR10, RZ ;  /* 0x8000000a06060c10 */ /* 0x000fe2000fffe0ff */
[----:B------:R-:W-:-:S03]  /*1230*/  @P0 VIADD R3, R3, 0x1 ;  /* 0x0000000103030836 */ /* 0x000fc60000000000 */
[----:B------:R-:W-:-:S13]  /*1240*/  ISETP.GE.U32.AND P1, PT, R6, UR10, PT ;  /* 0x0000000a06007c0c */ /* 0x000fda000bf26070 */
[----:B------:R-:W-:Y:S01]  /*1250*/  @P1 VIADD R3, R3, 0x1 ;  /* 0x0000000103031836 */ /* 0x000fe20000000000 */
[----:B------:R-:W-:-:S04]  /*1260*/  @!P2 LOP3.LUT R3, RZ, UR10, RZ, 0x33, !PT ;  /* 0x0000000aff03ac12 */ /* 0x000fc8000f8e33ff */
[----:B------:R-:W-:Y:S01]  /*1270*/  MOV R6, R3 ;  /* 0x0000000300067202 */ /* 0x000fe20000000f00 */
[----:B------:R-:W-:Y:S06]  /*1280*/  BRA `(.L_x_17) ;  /* 0x00000000001c7947 */ /* 0x000fec0003800000 */
.L_x_16:
[----:B------:R-:W-:Y:S01]  /*1290*/  IMAD.U32 R2, RZ, RZ, UR10 ;  /* 0x0000000aff027e24 */ /* 0x000fe2000f8e00ff */
[----:B------:R-:W-:Y:S01]  /*12a0*/  MOV R3, UR11 ;  /* 0x0000000b00037c02 */ /* 0x000fe20008000f00 */
[----:B------:R-:W-:Y:S01]  /*12b0*/  IMAD.MOV.U32 R0, RZ, RZ, R6 ;  /* 0x000000ffff007224 */ /* 0x000fe200078e0006 */
[----:B------:R-:W-:Y:S01]  /*12c0*/  MOV R3, UR7 ;  /* 0x0000000700037c02 */ /* 0x000fe20008000f00 */
[----:B------:R-:W-:Y:S01]  /*12d0*/  IMAD.MOV.U32 R6, RZ, RZ, R2 ;  /* 0x000000ffff067224 */ /* 0x000fe200078e0002 */
[----:B------:R-:W-:-:S07]  /*12e0*/  MOV R2, 0x1300 ;  /* 0x0000130000027802 */ /* 0x000fce0000000f00 */
[----:B-----5:R-:W-:Y:S05]  /*12f0*/  CALL.REL.NOINC `($__internal_0_$__cuda_sm20_div_s64) ;  /* 0x0000000800707944 */ /* 0x020fea0003c00000 */
.L_x_17:
[----:B------:R-:W-:Y:S05]  /*1300*/  BSYNC.RECONVERGENT B0 ;  /* 0x0000000000007941 */ /* 0x000fea0003800200 */
.L_x_15:
[----:B------:R0:W-:Y:S01]  /*1310*/  STL.128 [R1+0x10], R4 ;  /* 0x0000100401007387 */ /* 0x0001e20000100c00 */
        /* <DEDUP_REMOVED lines=16> */
[----:B------:R-:W-:-:S05]  /*1420*/  IMAD R6, R3, UR10, R10 ;  /* 0x0000000a03067c24 */ /* 0x000fca000f8e020a */
[----:B------:R-:W-:-:S13]  /*1430*/  ISETP.GE.U32.AND P0, PT, R6, UR10, PT ;  /* 0x0000000a06007c0c */ /* 0x000fda000bf06070 */
[----:B------:R-:W-:-:S05]  /*1440*/  @P0 VIADD R6, R6, -UR10 ;  /* 0x8000000a06060c36 */ /* 0x000fca0008000000 */
[----:B------:R-:W-:-:S13]  /*1450*/  ISETP.GE.U32.AND P0, PT, R6, UR10, PT ;  /* 0x0000000a06007c0c */ /* 0x000fda000bf06070 */
[----:B------:R-:W-:Y:S02]  /*1460*/  @P0 IADD3 R6, PT, PT, R6, -UR10, RZ ;  /* 0x8000000a06060c10 */ /* 0x000fe4000fffe0ff */
[----:B------:R-:W-:Y:S01]  /*1470*/  @!P1 LOP3.LUT R6, RZ, UR10, RZ, 0x33, !PT ;  /* 0x0000000aff069c12 */ /* 0x000fe2000f8e33ff */
[----:B------:R-:W-:Y:S06]  /*1480*/  BRA `(.L_x_20) ;  /* 0x00000000001c7947 */ /* 0x000fec0003800000 */
.L_x_19:
[----:B------:R-:W-:Y:S01]  /*1490*/  IMAD.U32 R6, RZ, RZ, UR10 ;  /* 0x0000000aff067e24 */ /* 0x000fe2000f8e00ff */
[----:B------:R-:W-:Y:S01]  /*14a0*/  MOV R7, UR11 ;  /* 0x0000000b00077c02 */ /* 0x000fe20008000f00 */
[----:B------:R-:W-:Y:S01]  /*14b0*/  IMAD.MOV.U32 R8, RZ, RZ, R10 ;  /* 0x000000ffff087224 */ /* 0x000fe200078e000a */
[----:B------:R-:W-:Y:S01]  /*14c0*/  MOV R2, UR7 ;  /* 0x0000000700027c02 */ /* 0x000fe20008000f00 */
[----:B------:R-:W-:Y:S01]  /*14d0*/  IMAD.MOV.U32 R3, RZ, RZ, R11 ;  /* 0x000000ffff037224 */ /* 0x000fe200078e000b */
[----:B------:R-:W-:-:S07]  /*14e0*/  MOV R0, 0x1500 ;  /* 0x0000150000007802 */ /* 0x000fce0000000f00 */
[----:B-----5:R-:W-:Y:S05]  /*14f0*/  CALL.REL.NOINC `($__internal_1_$__cuda_sm20_rem_s64) ;  /* 0x0000000c003c7944 */ /* 0x020fea0003c00000 */
.L_x_20:
[----:B------:R-:W-:Y:S05]  /*1500*/  BSYNC.RECONVERGENT B0 ;  /* 0x0000000000007941 */ /* 0x000fea0003800200 */
.L_x_18:
[----:B------:R-:W-:Y:S01]  /*1510*/  LOP3.LUT R0, R7, R19, RZ, 0xfc, !PT ;  /* 0x0000001307007212 */ /* 0x000fe200078efcff */
[----:B------:R-:W-:Y:S03]  /*1520*/  BSSY.RECONVERGENT B0, `(.L_x_21) ;  /* 0x000001e000007945 */ /* 0x000fe60003800200 */
[----:B------:R-:W-:-:S13]  /*1530*/  ISETP.NE.U32.AND P0, PT, R0, RZ, PT ;  /* 0x000000ff0000720c */ /* 0x000fda0003f05070 */
[----:B------:R-:W-:Y:S05]  /*1540*/  @P0 BRA `(.L_x_22) ;  /* 0x0000000000500947 */ /* 0x000fea0003800000 */
[----:B------:R-:W0:Y:S01]  /*1550*/  I2F.U32.RP R0, R18 ;  /* 0x0000001200007306 */ /* 0x000e220000209000 */
[----:B------:R-:W-:Y:S01]  /*1560*/  IMAD.MOV R5, RZ, RZ, -R18 ;  /* 0x000000ffff057224 */ /* 0x000fe200078e0a12 */
[----:B------:R-:W-:-:S06]  /*1570*/  ISETP.NE.U32.AND P2, PT, R18, RZ, PT ;  /* 0x000000ff1200720c */ /* 0x000fcc0003f45070 */
[----:B0-----:R-:W0:Y:S02]  /*1580*/  MUFU.RCP R0, R0 ;  /* 0x0000000000007308 */ /* 0x001e240000001000 */
[----:B0-----:R-:W-:-:S06]  /*1590*/  VIADD R2, R0, 0xffffffe ;  /* 0x0ffffffe00027836 */ /* 0x001fcc0000000000 */
[----:B------:R0:W1:Y:S02]  /*15a0*/  F2I.FTZ.U32.TRUNC.NTZ R3, R2 ;  /* 0x0000000200037305 */ /* 0x000064000021f000 */
[----:B0-----:R-:W-:Y:S01]  /*15b0*/  MOV R2, RZ ;  /* 0x000000ff00027202 */ /* 0x001fe20000000f00 */
[----:B-1----:R-:W-:-:S04]  /*15c0*/  IMAD R5, R5, R3, RZ ;  /* 0x0000000305057224 */ /* 0x002fc800078e02ff */
[----:B------:R-:W-:-:S04]  /*15d0*/  IMAD.HI.U32 R3, R3, R5, R2 ;  /* 0x0000000503037227 */ /* 0x000fc800078e0002 */
[----:B------:R-:W-:Y:S02]  /*15e0*/  IMAD.MOV.U32 R5, RZ, RZ, RZ ;  /* 0x000000ffff057224 */ /* 0x000fe400078e00ff */
[----:B------:R-:W-:-:S04]  /*15f0*/  IMAD.HI.U32 R4, R3, R6, RZ ;  /* 0x0000000603047227 */ /* 0x000fc800078e00ff */
[----:B------:R-:W-:-:S04]  /*1600*/  IMAD.MOV R7, RZ, RZ, -R4 ;  /* 0x000000ffff077224 */ /* 0x000fc800078e0a04 */
[----:B------:R-:W-:-:S05]  /*1610*/  IMAD R7, R18, R7, R6 ;  /* 0x0000000712077224 */ /* 0x000fca00078e0206 */
[----:B------:R-:W-:-:S13]  /*1620*/  ISETP.GE.U32.AND P0, PT, R7, R18, PT ;  /* 0x000000120700720c */ /* 0x000fda0003f06070 */
[----:B------:R-:W-:Y:S01]  /*1630*/  @P0 IMAD.IADD R7, R7, 0x1, -R18 ;  /* 0x0000000107070824 */ /* 0x000fe200078e0a12 */
[----:B------:R-:W-:-:S04]  /*1640*/  @P0 IADD3 R4, PT, PT, R4, 0x1, RZ ;  /* 0x0000000104040810 */ /* 0x000fc80007ffe0ff */
[----:B------:R-:W-:-:S13]  /*1650*/  ISETP.GE.U32.AND P1, PT, R7, R18, PT ;  /* 0x000000120700720c */ /* 0x000fda0003f26070 */
[----:B------:R-:W-:Y:S01]  /*1660*/  @P1 VIADD R4, R4, 0x1 ;  /* 0x0000000104041836 */ /* 0x000fe20000000000 */
[----:B------:R-:W-:Y:S01]  /*1670*/  @!P2 LOP3.LUT R4, RZ, R18, RZ, 0x33, !PT ;  /* 0x00000012ff04a212 */ /* 0x000fe200078e33ff */
[----:B------:R-:W-:Y:S06]  /*1680*/  BRA `(.L_x_23) ;  /* 0x00000000001c7947 */ /* 0x000fec0003800000 */
.L_x_22:
[----:B------:R-:W-:Y:S01]  /*1690*/  MOV R0, R6 ;  /* 0x0000000600007202 */ /* 0x000fe20000000f00 */
[----:B------:R-:W-:Y:S01]  /*16a0*/  IMAD.MOV.U32 R6, RZ, RZ, R18 ;  /* 0x000000ffff067224 */ /* 0x000fe200078e0012 */
[----:B------:R-:W-:Y:S01]  /*16b0*/  MOV R2, 0x16e0 ;  /* 0x000016e000027802 */ /* 0x000fe20000000f00 */
[----:B------:R-:W-:-:S07]  /*16c0*/  IMAD.MOV.U32 R3, RZ, RZ, R19 ;  /* 0x000000ffff037224 */ /* 0x000fce00078e0013 */
[----:B-----5:R-:W-:Y:S05]  /*16d0*/  CALL.REL.NOINC `($__internal_0_$__cuda_sm20_div_s64) ;  /* 0x0000000400787944 */ /* 0x020fea0003c00000 */
[----:B------:R-:W-:Y:S01]  /*16e0*/  MOV R4, R6 ;  /* 0x0000000600047202 */ /* 0x000fe20000000f00 */
[----:B------:R-:W-:-:S07]  /*16f0*/  IMAD.MOV.U32 R5, RZ, RZ, R7 ;  /* 0x000000ffff057224 */ /* 0x000fce00078e0007 */
.L_x_23:
[----:B------:R-:W-:Y:S05]  /*1700*/  BSYNC.RECONVERGENT B0 ;  /* 0x0000000000007941 */ /* 0x000fea0003800200 */
.L_x_21:
[----:B------:R-:W-:Y:S01]  /*1710*/  LOP3.LUT R0, R11, R19, RZ, 0xfc, !PT ;  /* 0x000000130b007212 */ /* 0x000fe200078efcff */
[----:B------:R-:W-:Y:S03]  /*1720*/  BSSY.RECONVERGENT B0, `(.L_x_24) ;  /* 0x000001c000007945 */ /* 0x000fe60003800200 */
[----:B------:R-:W-:-:S13]  /*1730*/  ISETP.NE.U32.AND P0, PT, R0, RZ, PT ;  /* 0x000000ff0000720c */ /* 0x000fda0003f05070 */
[----:B------:R-:W-:Y:S05]  /*1740*/  @P0 BRA `(.L_x_25) ;  /* 0x00000000004c0947 */ /* 0x000fea0003800000 */
[----:B------:R-:W0:Y:S01]  /*1750*/  I2F.U32.RP R7, R18 ;  /* 0x0000001200077306 */ /* 0x000e220000209000 */
[----:B------:R-:W-:Y:S02]  /*1760*/  IADD3 R9, PT, PT, RZ, -R18, RZ ;  /* 0x80000012ff097210 */ /* 0x000fe40007ffe0ff */
[----:B------:R-:W-:-:S05]  /*1770*/  ISETP.NE.U32.AND P1, PT, R18, RZ, PT ;  /* 0x000000ff1200720c */ /* 0x000fca0003f25070 */
[----:B0-----:R-:W0:Y:S02]  /*1780*/  MUFU.RCP R7, R7 ;  /* 0x0000000700077308 */ /* 0x001e240000001000 */
[----:B0-----:R-:W-:Y:S02]  /*1790*/  VIADD R2, R7, 0xffffffe ;  /* 0x0ffffffe07027836 */ /* 0x001fe40000000000 */
[----:B------:R-:W-:-:S04]  /*17a0*/  IMAD.MOV.U32 R7, RZ, RZ, RZ ;  /* 0x000000ffff077224 */ /* 0x000fc800078e00ff */
[----:B------:R0:W1:Y:S02]  /*17b0*/  F2I.FTZ.U32.TRUNC.NTZ R3, R2 ;  /* 0x0000000200037305 */ /* 0x000064000021f000 */
[----:B0-----:R-:W-:Y:S02]  /*17c0*/  IMAD.MOV.U32 R2, RZ, RZ, RZ ;  /* 0x000000ffff027224 */ /* 0x001fe400078e00ff */
[----:B-1----:R-:W-:-:S04]  /*17d0*/  IMAD R9, R9, R3, RZ ;  /* 0x0000000309097224 */ /* 0x002fc800078e02ff */
[----:B------:R-:W-:-:S06]  /*17e0*/  IMAD.HI.U32 R9, R3, R9, R2 ;  /* 0x0000000903097227 */ /* 0x000fcc00078e0002 */
[----:B------:R-:W-:-:S04]  /*17f0*/  IMAD.HI.U32 R0, R9, R10, RZ ;  /* 0x0000000a09007227 */ /* 0x000fc800078e00ff */
[----:B------:R-:W-:-:S04]  /*1800*/  IMAD.MOV R3, RZ, RZ, -R0 ;  /* 0x000000ffff037224 */ /* 0x000fc800078e0a00 */
[----:B------:R-:W-:-:S05]  /*1810*/  IMAD R6, R18, R3, R10 ;  /* 0x0000000312067224 */ /* 0x000fca00078e020a */
[----:B------:R-:W-:-:S13]  /*1820*/  ISETP.GE.U32.AND P0, PT, R6, R18, PT ;  /* 0x000000120600720c */ /* 0x000fda0003f06070 */
[----:B------:R-:W-:-:S04]  /*1830*/  @P0 IADD3 R6, PT, PT, -R18, R6, RZ ;  /* 0x0000000612060210 */ /* 0x000fc80007ffe1ff */
[----:B------:R-:W-:-:S13]  /*1840*/  ISETP.GE.U32.AND P0, PT, R6, R18, PT ;  /* 0x000000120600720c */ /* 0x000fda0003f06070 */
[----:B------:R-:W-:Y:S01]  /*1850*/  @P0 IMAD.IADD R6, R6, 0x1, -R18 ;  /* 0x0000000106060824 */ /* 0x000fe200078e0a12 */
[----:B------:R-:W-:Y:S01]  /*1860*/  @!P1 LOP3.LUT R6, RZ, R18, RZ, 0x33, !PT ;  /* 0x00000012ff069212 */ /* 0x000fe200078e33ff */
[----:B------:R-:W-:Y:S06]  /*1870*/  BRA `(.L_x_26) ;  /* 0x0000000000187947 */ /* 0x000fec0003800000 */
.L_x_25:
[----:B------:R-:W-:Y:S01]  /*1880*/  MOV R6, R18 ;  /* 0x0000001200067202 */ /* 0x000fe20000000f00 */
[----:B------:R-:W-:Y:S01]  /*1890*/  IMAD.MOV.U32 R2, RZ, RZ, R19 ;  /* 0x000000ffff027224 */ /* 0x000fe200078e0013 */
[----:B------:R-:W-:Y:S01]  /*18a0*/  MOV R3, R11 ;  /* 0x0000000b00037202 */ /* 0x000fe20000000f00 */
[----:B------:R-:W-:Y:S01]  /*18b0*/  IMAD.MOV.U32 R8, RZ, RZ, R10 ;  /* 0x000000ffff087224 */ /* 0x000fe200078e000a */
[----:B------:R-:W-:-:S07]  /*18c0*/  MOV R0, 0x18e0 ;  /* 0x000018e000007802 */ /* 0x000fce0000000f00 */
[----:B-----5:R-:W-:Y:S05]  /*18d0*/  CALL.REL.NOINC `($__internal_1_$__cuda_sm20_rem_s64) ;  /* 0x0000000800447944 */ /* 0x020fea0003c00000 */
.L_x_26:
[----:B------:R-:W-:Y:S05]  /*18e0*/  BSYNC.RECONVERGENT B0 ;  /* 0x0000000000007941 */ /* 0x000fea0003800200 */
.L_x_24:
[----:B------:R-:W0:Y:S01]  /*18f0*/  LDC.64 R22, c[0x0][0x398] ;  /* 0x0000e600ff167b82 */ /* 0x000e220000000a00 */
[----:B------:R1:W-:Y:S01]  /*1900*/  STL.128 [R1+0x20], R4 ;  /* 0x0000200401007387 */ /* 0x0003e20000100c00 */
[C---:B------:R-:W-:Y:S01]  /*1910*/  VIADD R8, R1.reuse, UR18 ;  /* 0x0000001201087c36 */ /* 0x040fe20008000000 */
[C---:B------:R-:W-:Y:S01]  /*1920*/  IADD3 R18, PT, PT, R1.reuse, UR16, RZ ;  /* 0x0000001001127c10 */ /* 0x040fe2000fffe0ff */
[C---:B------:R-:W-:Y:S01]  /*1930*/  VIADD R20, R1.reuse, UR15 ;  /* 0x0000000f01147c36 */ /* 0x040fe20008000000 */
[----:B------:R-:W2:Y:S03]  /*1940*/  LDCU.64 UR4, c[0x0][0x380] ;  /* 0x00007000ff0477ac */ /* 0x000ea60008000a00 */
[----:B------:R-:W3:Y:S04]  /*1950*/  LDL.64 R8, [R8] ;  /* 0x0000000008087983 */ /* 0x000ee80000100a00 */
[----:B------:R-:W4:Y:S04]  /*1960*/  LDL.64 R18, [R18] ;  /* 0x0000000012127983 */ /* 0x000f280000100a00 */
[----:B------:R-:W4:Y:S04]  /*1970*/  LDL.64 R20, [R20] ;  /* 0x0000000014147983 */ /* 0x000f280000100a00 */
[----:B0-----:R0:W3:Y:S01]  /*1980*/  LDG.E R0, desc[UR20][R22.64] ;  /* 0x0000001416007981 */ /* 0x0010e2000c1e1900 */
[----:B-1----:R-:W-:-:S02]  /*1990*/  IADD3 R4, PT, PT, R1, UR12, RZ ;  /* 0x0000000c01047c10 */ /* 0x002fc4000fffe0ff */
[----:B--2---:R-:W-:-:S04]  /*19a0*/  LEA R6, P0, R10, UR4, 0x3 ;  /* 0x000000040a067c11 */ /* 0x004fc8000f8018ff */
[----:B------:R-:W2:Y:S01]  /*19b0*/  LDL.64 R4, [R4] ;  /* 0x0000000004047983 */ /* 0x000ea20000100a00 */
[----:B0-----:R-:W-:-:S06]  /*19c0*/  VIADD R22, R1, UR14 ;  /* 0x0000000e01167c36 */ /* 0x001fcc0008000000 */
[----:B------:R-:W2:Y:S01]  /*19d0*/  LDL.64 R22, [R22] ;  /* 0x0000000016167983 */ /* 0x000ea20000100a00 */
[----:B------:R-:W-:-:S06]  /*19e0*/  LEA.HI.X R7, R10, UR5, R11, 0x3, P0 ;  /* 0x000000050a077c11 */ /* 0x000fcc00080f1c0b */
[----:B------:R-:W2:Y:S01]  /*19f0*/  LDG.E.64 R6, desc[UR20][R6.64] ;  /* 0x0000001406067981 */ /* 0x000ea2000c1e1b00 */
[----:B------:R-:W-:Y:S02]  /*1a00*/  UIMAD UR4, UR9, UR22, URZ ;  /* 0x00000016090472a4 */ /* 0x000fe4000f8e02ff */
[----:B------:R-:W-:Y:S02]  /*1a10*/  UIMAD.WIDE.U32 UR6, UR8, UR22, URZ ;  /* 0x00000016080672a5 */ /* 0x000fe4000f8e00ff */
[----:B------:R-:W-:Y:S01]  /*1a20*/  UIMAD UR4, UR8, UR23, UR4 ;  /* 0x00000017080472a4 */ /* 0x000fe2000f8e0204 */
[----:B---3--:R-:W-:-:S05]  /*1a30*/  IMAD.U32 R0, R0, 0x8, R1 ;  /* 0x0000000800007824 */ /* 0x008fca00078e0001 */
[----:B------:R0:W3:Y:S01]  /*1a40*/  LDL.64 R2, [R0] ;  /* 0x0000000000027983 */ /* 0x0000e20000100a00 */
[----:B------:R-:W-:Y:S01]  /*1a50*/  UIADD3 UR4, UPT, UPT, UR7, UR4, URZ ;  /* 0x0000000407047290 */ /* 0x000fe2000fffe0ff */
[----:B-----5:R-:W-:-:S05]  /*1a60*/  IMAD R11, R17, UR6, RZ ;  /* 0x00000006110b7c24 */ /* 0x020fca000f8e02ff */
[C---:B------:R-:W-:Y:S02]  /*1a70*/  IMAD R11, R16.reuse, UR4, R11 ;  /* 0x00000004100b7c24 */ /* 0x040fe4000f8e020b */
[----:B------:R-:W-:-:S04]  /*1a80*/  IMAD.WIDE.U32 R16, R16, UR6, RZ ;  /* 0x0000000610107c25 */ /* 0x000fc8000f8e00ff */
[----:B------:R-:W-:Y:S02]  /*1a90*/  IMAD.IADD R11, R17, 0x1, R11 ;  /* 0x00000001110b7824 */ /* 0x000fe400078e020b */
[----:B0-----:R-:W-:-:S04]  /*1aa0*/  IMAD R0, R15, R16, RZ ;  /* 0x000000100f007224 */ /* 0x001fc800078e02ff */
[C---:B------:R-:W-:Y:S02]  /*1ab0*/  IMAD R17, R14.reuse, R11, R0 ;  /* 0x0000000b0e117224 */ /* 0x040fe400078e0200 */
[----:B------:R-:W-:-:S04]  /*1ac0*/  IMAD.WIDE.U32 R14, R14, R16, RZ ;  /* 0x000000100e0e7225 */ /* 0x000fc800078e00ff */
[----:B------:R-:W-:Y:S02]  /*1ad0*/  IMAD.IADD R15, R15, 0x1, R17 ;  /* 0x000000010f0f7824 */ /* 0x000fe400078e0211 */
[----:B------:R-:W-:-:S04]  /*1ae0*/  IMAD R0, R13, R14, RZ ;  /* 0x0000000e0d007224 */ /* 0x000fc800078e02ff */
[C---:B------:R-:W-:Y:S02]  /*1af0*/  IMAD R17, R12.reuse, R15, R0 ;  /* 0x0000000f0c117224 */ /* 0x040fe400078e0200 */
[----:B------:R-:W-:-:S05]  /*1b00*/  IMAD.WIDE.U32 R12, R12, R14, RZ ;  /* 0x0000000e0c0c7225 */ /* 0x000fca00078e00ff */
[----:B------:R-:W-:Y:S01]  /*1b10*/  IADD3 R13, PT, PT, R13, R17, RZ ;  /* 0x000000110d0d7210 */ /* 0x000fe20007ffe0ff */
[----:B------:R-:W-:-:S04]  /*1b20*/  IMAD R15, R15, R8, RZ ;  /* 0x000000080f0f7224 */ /* 0x000fc800078e02ff */
[----:B------:R-:W-:Y:S02]  /*1b30*/  IMAD R15, R9, R14, R15 ;  /* 0x0000000e090f7224 */ /* 0x000fe400078e020f */
[----:B----4-:R-:W-:-:S04]  /*1b40*/  IMAD R11, R11, R18, RZ ;  /* 0x000000120b0b7224 */ /* 0x010fc800078e02ff */
[----:B------:R-:W-:Y:S02]  /*1b50*/  IMAD R11, R19, R16, R11 ;  /* 0x00000010130b7224 */ /* 0x000fe400078e020b */
[----:B---3--:R-:W-:-:S04]  /*1b60*/  IMAD R13, R13, R2, RZ ;  /* 0x000000020d0d7224 */ /* 0x008fc800078e02ff */
[----:B------:R-:W-:Y:S02]  /*1b70*/  IMAD R13, R3, R12, R13 ;  /* 0x0000000c030d7224 */ /* 0x000fe400078e020d */
[----:B------:R-:W-:-:S04]  /*1b80*/  IMAD.WIDE.U32 R2, R12, R2, RZ ;  /* 0x000000020c027225 */ /* 0x000fc800078e00ff */
[----:B------:R-:W-:Y:S02]  /*1b90*/  IMAD.IADD R3, R3, 0x1, R13 ;  /* 0x0000000103037824 */ /* 0x000fe400078e020d */
[----:B------:R-:W-:-:S04]  /*1ba0*/  IMAD.WIDE.U32 R8, R8, R14, R2 ;  /* 0x0000000e08087225 */ /* 0x000fc800078e0002 */
[----:B------:R-:W-:Y:S02]  /*1bb0*/  IMAD.IADD R9, R9, 0x1, R15 ;  /* 0x0000000109097824 */ /* 0x000fe400078e020f */
[----:B------:R-:W-:-:S04]  /*1bc0*/  IMAD.WIDE.U32 R16, R18, R16, R8 ;  /* 0x0000001012107225 */ /* 0x000fc800078e0008 */
[C---:B------:R-:W-:Y:S01]  /*1bd0*/  IMAD R3, R20.reuse, UR4, RZ ;  /* 0x0000000414037c24 */ /* 0x040fe2000f8e02ff */
[----:B------:R-:W-:Y:S01]  /*1be0*/  IADD3 R17, PT, PT, R17, R11, RZ ;  /* 0x0000000b11117210 */ /* 0x000fe20007ffe0ff */
[----:B------:R-:W0:Y:S02]  /*1bf0*/  LDCU.64 UR4, c[0x0][0x390] ;  /* 0x00007200ff0477ac */ /* 0x000e240008000a00 */
[----:B------:R-:W-:Y:S02]  /*1c00*/  IMAD R3, R21, UR6, R3 ;  /* 0x0000000615037c24 */ /* 0x000fe4000f8e0203 */
[----:B------:R-:W-:-:S04]  /*1c10*/  IMAD.WIDE.U32 R20, R20, UR6, R16 ;  /* 0x0000000614147c25 */ /* 0x000fc8000f8e0010 */
[----:B------:R-:W-:Y:S02]  /*1c20*/  IMAD.IADD R21, R21, 0x1, R3 ;  /* 0x0000000115157824 */ /* 0x000fe400078e0203 */
[C---:B--2---:R-:W-:Y:S02]  /*1c30*/  IMAD R9, R22.reuse, UR23, RZ ;  /* 0x0000001716097c24 */ /* 0x044fe4000f8e02ff */
[----:B------:R-:W-:-:S04]  /*1c40*/  IMAD.WIDE.U32 R2, R22, UR22, R20 ;  /* 0x0000001616027c25 */ /* 0x000fc8000f8e0014 */
[----:B------:R-:W-:Y:S01]  /*1c50*/  IMAD R9, R23, UR22, R9 ;  /* 0x0000001617097c24 */ /* 0x000fe2000f8e0209 */
[----:B------:R-:W-:-:S04]  /*1c60*/  IADD3 R0, P0, PT, R4, R2, RZ ;  /* 0x0000000204007210 */ /* 0x000fc80007f1e0ff */
[----:B------:R-:W-:Y:S02]  /*1c70*/  IADD3.X R3, PT, PT, R5, R3, R9, P0, !PT ;  /* 0x0000000305037210 */ /* 0x000fe400007fe409 */
[----:B0-----:R-:W-:-:S04]  /*1c80*/  LEA R2, P0, R0, UR4, 0x3 ;  /* 0x0000000400027c11 */ /* 0x001fc8000f8018ff */
[----:B------:R-:W-:-:S05]  /*1c90*/  LEA.HI.X R3, R0, UR5, R3, 0x3, P0 ;  /* 0x0000000500037c11 */ /* 0x000fca00080f1c03 */
[----:B------:R-:W-:Y:S01]  /*1ca0*/  STG.E.64 desc[UR20][R2.64], R6 ;  /* 0x0000000602007986 */ /* 0x000fe2000c101b14 */
[----:B------:R-:W-:Y:S05]  /*1cb0*/  EXIT ;  /* 0x000000000000794d */ /* 0x000fea0003800000 */
        .weak           $__internal_0_$__cuda_sm20_div_s64
        .type           $__internal_0_$__cuda_sm20_div_s64,@function
        .size           $__internal_0_$__cuda_sm20_div_s64,($__internal_1_$__cuda_sm20_rem_s64 - $__internal_0_$__cuda_sm20_div_s64)
$__internal_0_$__cuda_sm20_div_s64:
[-C--:B------:R-:W-:Y:S02]  /*1cc0*/  IADD3 R21, P1, PT, RZ, -R6.reuse, RZ ;  /* 0x80000006ff157210 */ /* 0x080fe40007f3e0ff */
[----:B------:R-:W-:Y:S02]  /*1cd0*/  ISETP.GE.AND P0, PT, R3, RZ, PT ;  /* 0x000000ff0300720c */ /* 0x000fe40003f06270 */
[----:B------:R-:W-:Y:S01]  /*1ce0*/  ISETP.GE.AND P3, PT, R7, RZ, PT ;  /* 0x000000ff0700720c */ /* 0x000fe20003f66270 */
[----:B------:R-:W-:Y:S01]  /*1cf0*/  IMAD.X R8, RZ, RZ, ~R3, P1 ;  /* 0x000000ffff087224 */ /* 0x000fe200008e0e03 */
[----:B------:R-:W-:-:S04]  /*1d00*/  SEL R20, R21, R6, !P0 ;  /* 0x0000000615147207 */ /* 0x000fc80004000000 */
[----:B------:R-:W-:-:S04]  /*1d10*/  SEL R21, R8, R3, !P0 ;  /* 0x0000000308157207 */ /* 0x000fc80004000000 */
[----:B------:R-:W0:Y:S08]  /*1d20*/  I2F.U64.RP R24, R20 ;  /* 0x0000001400187312 */ /* 0x000e300000309000 */
[----:B0-----:R-:W0:Y:S02]  /*1d30*/  MUFU.RCP R24, R24 ;  /* 0x0000001800187308 */ /* 0x001e240000001000 */
[----:B0-----:R-:W-:-:S06]  /*1d40*/  IADD3 R8, PT, PT, R24, 0x1ffffffe, RZ ;  /* 0x1ffffffe18087810 */ /* 0x001fcc0007ffe0ff */
[----:B------:R-:W0:Y:S02]  /*1d50*/  F2I.U64.TRUNC R8, R8 ;  /* 0x0000000800087311 */ /* 0x000e24000020d800 */
[----:B0-----:R-:W-:-:S04]  /*1d60*/  IMAD.WIDE.U32 R22, R8, R20, RZ ;  /* 0x0000001408167225 */ /* 0x001fc800078e00ff */
[----:B------:R-:W-:Y:S01]  /*1d70*/  IMAD R23, R8, R21, R23 ;  /* 0x0000001508177224 */ /* 0x000fe200078e0217 */
[----:B------:R-:W-:-:S03]  /*1d80*/  IADD3 R25, P0, PT, RZ, -R22, RZ ;  /* 0x80000016ff197210 */ /* 0x000fc60007f1e0ff */
[----:B------:R-:W-:Y:S02]  /*1d90*/  IMAD R23, R9, R20, R23 ;  /* 0x0000001409177224 */ /* 0x000fe400078e0217 */
[----:B------:R-:W-:-:S04]  /*1da0*/  IMAD.HI.U32 R22, R8, R25, RZ ;  /* 0x0000001908167227 */ /* 0x000fc800078e00ff */
[----:B------:R-:W-:Y:S02]  /*1db0*/  IMAD.X R27, RZ, RZ, ~R23, P0 ;  /* 0x000000ffff1b7224 */ /* 0x000fe400000e0e17 */
[----:B------:R-:W-:Y:S02]  /*1dc0*/  IMAD.MOV.U32 R23, RZ, RZ, R8 ;  /* 0x000000ffff177224 */ /* 0x000fe400078e0008 */
[----:B------:R-:W-:-:S04]  /*1dd0*/  IMAD.WIDE.U32 R22, P0, R8, R27, R22 ;  /* 0x0000001b08167225 */ /* 0x000fc80007800016 */
[----:B------:R-:W-:-:S04]  /*1de0*/  IMAD.HI.U32 R22, P1, R9, R25, R22 ;  /* 0x0000001909167227 */ /* 0x000fc80007820016 */
[CC--:B------:R-:W-:Y:S02]  /*1df0*/  IMAD R23, R9.reuse, R27.reuse, RZ ;  /* 0x0000001b09177224 */ /* 0x0c0fe400078e02ff */
[----:B------:R-:W-:Y:S01]  /*1e00*/  IMAD.HI.U32 R25, R9, R27, RZ ;  /* 0x0000001b09197227 */ /* 0x000fe200078e00ff */
[----:B------:R-:W-:Y:S02]  /*1e10*/  IADD3 R27, P4, PT, RZ, -R0, RZ ;  /* 0x80000000ff1b7210 */ /* 0x000fe40007f9e0ff */
[----:B------:R-:W-:Y:S02]  /*1e20*/  IADD3 R23, P2, PT, R23, R22, RZ ;  /* 0x0000001617177210 */ /* 0x000fe40007f5e0ff */
[----:B------:R-:W-:Y:S01]  /*1e30*/  IADD3.X R25, PT, PT, R25, R9, RZ, P0, !PT ;  /* 0x0000000919197210 */ /* 0x000fe200007fe4ff */
[----:B------:R-:W-:Y:S02]  /*1e40*/  IMAD.X R24, RZ, RZ, ~R7, P4 ;  /* 0x000000ffff187224 */ /* 0x000fe400020e0e07 */
[----:B------:R-:W-:Y:S01]  /*1e50*/  IMAD.WIDE.U32 R8, R23, R20, RZ ;  /* 0x0000001417087225 */ /* 0x000fe200078e00ff */
[----:B------:R-:W-:-:S03]  /*1e60*/  IADD3.X R25, PT, PT, RZ, RZ, R25, P2, P1 ;  /* 0x000000ffff197210 */ /* 0x000fc600017e2419 */
[----:B------:R-:W-:Y:S01]  /*1e70*/  IMAD R22, R23, R21, R9 ;  /* 0x0000001517167224 */ /* 0x000fe200078e0209 */
[----:B------:R-:W-:-:S03]  /*1e80*/  IADD3 R9, P0, PT, RZ, -R8, RZ ;  /* 0x80000008ff097210 */ /* 0x000fc60007f1e0ff */
[----:B------:R-:W-:Y:S02]  /*1e90*/  IMAD R8, R25, R20, R22 ;  /* 0x0000001419087224 */ /* 0x000fe400078e0216 */
[----:B------:R-:W-:-:S04]  /*1ea0*/  IMAD.HI.U32 R22, R23, R9, RZ ;  /* 0x0000000917167227 */ /* 0x000fc800078e00ff */
[----:B------:R-:W-:-:S04]  /*1eb0*/  IMAD.X R8, RZ, RZ, ~R8, P0 ;  /* 0x000000ffff087224 */ /* 0x000fc800000e0e08 */
[----:B------:R-:W-:-:S04]  /*1ec0*/  IMAD.WIDE.U32 R22, P0, R23, R8, R22 ;  /* 0x0000000817167225 */ /* 0x000fc80007800016 */
[----:B------:R-:W-:Y:S01]  /*1ed0*/  IMAD.HI.U32 R22, P1, R25, R9, R22 ;  /* 0x0000000919167227 */ /* 0x000fe20007820016 */
[----:B------:R-:W-:-:S03]  /*1ee0*/  SEL R23, R27, R0, !P3 ;  /* 0x000000001b177207 */ /* 0x000fc60005800000 */
[CC--:B------:R-:W-:Y:S02]  /*1ef0*/  IMAD R9, R25.reuse, R8.reuse, RZ ;  /* 0x0000000819097224 */ /* 0x0c0fe400078e02ff */
[----:B------:R-:W-:-:S03]  /*1f00*/  IMAD.HI.U32 R8, R25, R8, RZ ;  /* 0x0000000819087227 */ /* 0x000fc600078e00ff */
[----:B------:R-:W-:Y:S01]  /*1f10*/  IADD3 R0, P2, PT, R9, R22, RZ ;  /* 0x0000001609007210 */ /* 0x000fe20007f5e0ff */
[----:B------:R-:W-:Y:S01]  /*1f20*/  IMAD.MOV.U32 R9, RZ, RZ, RZ ;  /* 0x000000ffff097224 */ /* 0x000fe200078e00ff */
[----:B------:R-:W-:Y:S02]  /*1f30*/  IADD3.X R22, PT, PT, R8, R25, RZ, P0, !PT ;  /* 0x0000001908167210 */ /* 0x000fe400007fe4ff */
[----:B------:R-:W-:Y:S01]  /*1f40*/  SEL R25, R24, R7, !P3 ;  /* 0x0000000718197207 */ /* 0x000fe20005800000 */
[----:B------:R-:W-:Y:S01]  /*1f50*/  IMAD.HI.U32 R8, R0, R23, RZ ;  /* 0x0000001700087227 */ /* 0x000fe200078e00ff */
[----:B------:R-:W-:-:S03]  /*1f60*/  IADD3.X R22, PT, PT, RZ, RZ, R22, P2, P1 ;  /* 0x000000ffff167210 */ /* 0x000fc600017e2416 */
[----:B------:R-:W-:-:S04]  /*1f70*/  IMAD.WIDE.U32 R8, R0, R25, R8 ;  /* 0x0000001900087225 */ /* 0x000fc800078e0008 */
[C---:B------:R-:W-:Y:S02]  /*1f80*/  IMAD R27, R22.reuse, R25, RZ ;  /* 0x00000019161b7224 */ /* 0x040fe400078e02ff */
[----:B------:R-:W-:-:S04]  /*1f90*/  IMAD.HI.U32 R8, P0, R22, R23, R8 ;  /* 0x0000001716087227 */ /* 0x000fc80007800008 */
[----:B------:R-:W-:Y:S01]  /*1fa0*/  IMAD.HI.U32 R29, R22, R25, RZ ;  /* 0x00000019161d7227 */ /* 0x000fe200078e00ff */
[----:B------:R-:W-:-:S04]  /*1fb0*/  IADD3 R27, P1, PT, R27, R8, RZ ;  /* 0x000000081b1b7210 */ /* 0x000fc80007f3e0ff */
[----:B------:R-:W-:Y:S01]  /*1fc0*/  IADD3.X R29, PT, PT, R29, RZ, RZ, P0, !PT ;  /* 0x000000ff1d1d7210 */ /* 0x000fe200007fe4ff */
[----:B------:R-:W-:-:S04]  /*1fd0*/  IMAD.WIDE.U32 R8, R27, R20, RZ ;  /* 0x000000141b087225 */ /* 0x000fc800078e00ff */
[----:B------:R-:W-:Y:S02]  /*1fe0*/  IMAD.X R29, RZ, RZ, R29, P1 ;  /* 0x000000ffff1d7224 */ /* 0x000fe400008e061d */
[----:B------:R-:W-:Y:S01]  /*1ff0*/  IMAD R0, R27, R21, R9 ;  /* 0x000000151b007224 */ /* 0x000fe200078e0209 */
[----:B------:R-:W-:-:S03]  /*2000*/  IADD3 R9, P1, PT, -R8, R23, RZ ;  /* 0x0000001708097210 */ /* 0x000fc60007f3e1ff */
[-C--:B------:R-:W-:Y:S01]  /*2010*/  IMAD R0, R29, R20.reuse, R0 ;  /* 0x000000141d007224 */ /* 0x080fe200078e0200 */
[----:B------:R-:W-:-:S04]  /*2020*/  ISETP.GE.U32.AND P0, PT, R9, R20, PT ;  /* 0x000000140900720c */ /* 0x000fc80003f06070 */
[----:B------:R-:W-:Y:S02]  /*2030*/  IADD3.X R25, PT, PT, ~R0, R25, RZ, P1, !PT ;  /* 0x0000001900197210 */ /* 0x000fe40000ffe5ff */
[----:B------:R-:W-:Y:S02]  /*2040*/  IADD3 R8, P1, PT, R9, -R20, RZ ;  /* 0x8000001409087210 */ /* 0x000fe40007f3e0ff */
[----:B------:R-:W-:Y:S02]  /*2050*/  ISETP.GE.U32.AND.EX P0, PT, R25, R21, PT, P0 ;  /* 0x000000151900720c */ /* 0x000fe40003f06100 */
[----:B------:R-:W-:Y:S01]  /*2060*/  IADD3 R0, P2, PT, R27, 0x1, RZ ;  /* 0x000000011b007810 */ /* 0x000fe20007f5e0ff */
[----:B------:R-:W-:Y:S01]  /*2070*/  IMAD.X R23, R25, 0x1, ~R21, P1 ;  /* 0x0000000119177824 */ /* 0x000fe200008e0e15 */
[----:B------:R-:W-:Y:S02]  /*2080*/  SEL R9, R8, R9, P0 ;  /* 0x0000000908097207 */ /* 0x000fe40000000000 */
[----:B------:R-:W-:-:S02]  /*2090*/  IADD3.X R8, PT, PT, RZ, R29, RZ, P2, !PT ;  /* 0x0000001dff087210 */ /* 0x000fc400017fe4ff */
[----:B------:R-:W-:Y:S02]  /*20a0*/  SEL R27, R0, R27, P0 ;  /* 0x0000001b001b7207 */ /* 0x000fe40000000000 */
[----:B------:R-:W-:Y:S02]  /*20b0*/  SEL R23, R23, R25, P0 ;  /* 0x0000001917177207 */ /* 0x000fe40000000000 */
[----:B------:R-:W-:Y:S02]  /*20c0*/  ISETP.GE.U32.AND P1, PT, R9, R20, PT ;  /* 0x000000140900720c */ /* 0x000fe40003f26070 */
[----:B------:R-:W-:Y:S02]  /*20d0*/  SEL R29, R8, R29, P0 ;  /* 0x0000001d081d7207 */ /* 0x000fe40000000000 */
[----:B------:R-:W-:Y:S02]  /*20e0*/  IADD3 R0, P2, PT, R27, 0x1, RZ ;  /* 0x000000011b007810 */ /* 0x000fe40007f5e0ff */
[----:B------:R-:W-:-:S02]  /*20f0*/  ISETP.GE.U32.AND.EX P0, PT, R23, R21, PT, P1 ;  /* 0x000000151700720c */ /* 0x000fc40003f06110 */
[----:B------:R-:W-:Y:S01]  /*2100*/  LOP3.LUT R20, R3, R7, RZ, 0x3c, !PT ;  /* 0x0000000703147212 */ /* 0x000fe200078e3cff */
[----:B------:R-:W-:Y:S01]  /*2110*/  IMAD.X R8, RZ, RZ, R29, P2 ;  /* 0x000000ffff087224 */ /* 0x000fe200010e061d */
[----:B------:R-:W-:Y:S02]  /*2120*/  SEL R0, R0, R27, P0 ;  /* 0x0000001b00007207 */ /* 0x000fe40000000000 */
[----:B------:R-:W-:Y:S02]  /*2130*/  ISETP.GE.AND P1, PT, R20, RZ, PT ;  /* 0x000000ff1400720c */ /* 0x000fe40003f26270 */
[----:B------:R-:W-:Y:S02]  /*2140*/  SEL R7, R8, R29, P0 ;  /* 0x0000001d08077207 */ /* 0x000fe40000000000 */
[----:B------:R-:W-:Y:S02]  /*2150*/  IADD3 R9, P2, PT, RZ, -R0, RZ ;  /* 0x80000000ff097210 */ /* 0x000fe40007f5e0ff */
[----:B------:R-:W-:-:S02]  /*2160*/  ISETP.NE.U32.AND P0, PT, R6, RZ, PT ;  /* 0x000000ff0600720c */ /* 0x000fc40003f05070 */
[-C--:B------:R-:W-:Y:S02]  /*2170*/  IADD3.X R8, PT, PT, RZ, ~R7.reuse, RZ, P2, !PT ;  /* 0x80000007ff087210 */ /* 0x080fe400017fe4ff */
[----:B------:R-:W-:Y:S01]  /*2180*/  ISETP.NE.AND.EX P0, PT, R3, RZ, PT, P0 ;  /* 0x000000ff0300720c */ /* 0x000fe20003f05300 */
[----:B------:R-:W-:Y:S01]  /*2190*/  IMAD.MOV.U32 R3, RZ, RZ, 0x0 ;  /* 0x00000000ff037424 */ /* 0x000fe200078e00ff */
[----:B------:R-:W-:Y:S02]  /*21a0*/  SEL R6, R9, R0, !P1 ;  /* 0x0000000009067207 */ /* 0x000fe40004800000 */
[----:B------:R-:W-:Y:S02]  /*21b0*/  SEL R7, R8, R7, !P1 ;  /* 0x0000000708077207 */ /* 0x000fe40004800000 */
[----:B------:R-:W-:Y:S02]  /*21c0*/  SEL R6, R6, 0xffffffff, P0 ;  /* 0xffffffff06067807 */ /* 0x000fe40000000000 */
[----:B------:R-:W-:Y:S01]  /*21d0*/  SEL R7, R7, 0xffffffff, P0 ;  /* 0xffffffff07077807 */ /* 0x000fe20000000000 */
[----:B------:R-:W-:Y:S06]  /*21e0*/  RET.REL.NODEC R2 `(_Z22tensorTranspose6DInt64PlS_S_S_l) ;  /* 0xffffffdc02847950 */ /* 0x000fec0003c3ffff */
        .weak           $__internal_1_$__cuda_sm20_rem_s64
        .type           $__internal_1_$__cuda_sm20_rem_s64,@function
        .size           $__internal_1_$__cuda_sm20_rem_s64,(.L_x_29 - $__internal_1_$__cuda_sm20_rem_s64)
$__internal_1_$__cuda_sm20_rem_s64:
[----:B------:R-:W-:Y:S02]  /*21f0*/  IADD3 R21, P1, PT, RZ, -R6, RZ ;  /* 0x80000006ff157210 */ /* 0x000fe40007f3e0ff */
[----:B------:R-:W-:Y:S02]  /*2200*/  ISETP.GE.AND P0, PT, R2, RZ, PT ;  /* 0x000000ff0200720c */ /* 0x000fe40003f06270 */
[----:B------:R-:W-:Y:S02]  /*2210*/  IADD3.X R7, PT, PT, RZ, ~R2, RZ, P1, !PT ;  /* 0x80000002ff077210 */ /* 0x000fe40000ffe4ff */
[----:B------:R-:W-:Y:S02]  /*2220*/  SEL R20, R21, R6, !P0 ;  /* 0x0000000615147207 */ /* 0x000fe40004000000 */
[----:B------:R-:W-:-:S04]  /*2230*/  SEL R21, R7, R2, !P0 ;  /* 0x0000000207157207 */ /* 0x000fc80004000000 */
[----:B------:R-:W0:Y:S08]  /*2240*/  I2F.U64.RP R26, R20 ;  /* 0x00000014001a7312 */ /* 0x000e300000309000 */
[----:B0-----:R-:W0:Y:S02]  /*2250*/  MUFU.RCP R26, R26 ;  /* 0x0000001a001a7308 */ /* 0x001e240000001000 */
[----:B0-----:R-:W-:-:S06]  /*2260*/  VIADD R22, R26, 0x1ffffffe ;  /* 0x1ffffffe1a167836 */ /* 0x001fcc0000000000 */
[----:B------:R-:W0:Y:S02]  /*2270*/  F2I.U64.TRUNC R22, R22 ;  /* 0x0000001600167311 */ /* 0x000e24000020d800 */
[----:B0-----:R-:W-:-:S04]  /*2280*/  IMAD.WIDE.U32 R24, R22, R20, RZ ;  /* 0x0000001416187225 */ /* 0x001fc800078e00ff */
[C---:B------:R-:W-:Y:S01]  /*2290*/  IMAD R9, R22.reuse, R21, R25 ;  /* 0x0000001516097224 */ /* 0x040fe200078e0219 */
[----:B------:R-:W-:Y:S01]  /*22a0*/  IADD3 R7, P0, PT, RZ, -R24, RZ ;  /* 0x80000018ff077210 */ /* 0x000fe20007f1e0ff */
[----:B------:R-:W-:Y:S02]  /*22b0*/  IMAD.MOV.U32 R25, RZ, RZ, R22 ;  /* 0x000000ffff197224 */ /* 0x000fe400078e0016 */
[----:B------:R-:W-:Y:S02]  /*22c0*/  IMAD R9, R23, R20, R9 ;  /* 0x0000001417097224 */ /* 0x000fe400078e0209 */
[----:B------:R-:W-:-:S03]  /*22d0*/  IMAD.HI.U32 R24, R22, R7, RZ ;  /* 0x0000000716187227 */ /* 0x000fc600078e00ff */
[----:B------:R-:W-:-:S05]  /*22e0*/  IADD3.X R9, PT, PT, RZ, ~R9, RZ, P0, !PT ;  /* 0x80000009ff097210 */ /* 0x000fca00007fe4ff */
[----:B------:R-:W-:-:S04]  /*22f0*/  IMAD.WIDE.U32 R24, P0, R22, R9, R24 ;  /* 0x0000000916187225 */ /* 0x000fc80007800018 */
[----:B------:R-:W-:-:S04]  /*2300*/  IMAD.HI.U32 R24, P1, R23, R7, R24 ;  /* 0x0000000717187227 */ /* 0x000fc80007820018 */
[CC--:B------:R-:W-:Y:S02]  /*2310*/  IMAD R25, R23.reuse, R9.reuse, RZ ;  /* 0x0000000917197224 */ /* 0x0c0fe400078e02ff */
[----:B------:R-:W-:-:S03]  /*2320*/  IMAD.HI.U32 R7, R23, R9, RZ ;  /* 0x0000000917077227 */ /* 0x000fc600078e00ff */
[----:B------:R-:W-:Y:S02]  /*2330*/  IADD3 R25, P2, PT, R25, R24, RZ ;  /* 0x0000001819197210 */ /* 0x000fe40007f5e0ff */
[----:B------:R-:W-:-:S03]  /*2340*/  IADD3.X R7, PT, PT, R7, R23, RZ, P0, !PT ;  /* 0x0000001707077210 */ /* 0x000fc600007fe4ff */
[----:B------:R-:W-:Y:S01]  /*2350*/  IMAD.WIDE.U32 R22, R25, R20, RZ ;  /* 0x0000001419167225 */ /* 0x000fe200078e00ff */
[----:B------:R-:W-:Y:S02]  /*2360*/  IADD3.X R7, PT, PT, RZ, RZ, R7, P2, P1 ;  /* 0x000000ffff077210 */ /* 0x000fe400017e2407 */
[----:B------:R-:W-:Y:S01]  /*2370*/  ISETP.GE.AND P1, PT, R3, RZ, PT ;  /* 0x000000ff0300720c */ /* 0x000fe20003f26270 */
[----:B------:R-:W-:Y:S01]  /*2380*/  IMAD R9, R25, R21, R23 ;  /* 0x0000001519097224 */ /* 0x000fe200078e0217 */
[----:B------:R-:W-:-:S03]  /*2390*/  IADD3 R23, P0, PT, RZ, -R22, RZ ;  /* 0x80000016ff177210 */ /* 0x000fc60007f1e0ff */
[----:B------:R-:W-:Y:S02]  /*23a0*/  IMAD R9, R7, R20, R9 ;  /* 0x0000001407097224 */ /* 0x000fe400078e0209 */
[----:B------:R-:W-:-:S04]  /*23b0*/  IMAD.HI.U32 R24, R25, R23, RZ ;  /* 0x0000001719187227 */ /* 0x000fc800078e00ff */
[----:B------:R-:W-:Y:S01]  /*23c0*/  IMAD.X R26, RZ, RZ, ~R9, P0 ;  /* 0x000000ffff1a7224 */ /* 0x000fe200000e0e09 */
[----:B------:R-:W-:-:S03]  /*23d0*/  IADD3 R9, P4, PT, RZ, -R8, RZ ;  /* 0x80000008ff097210 */ /* 0x000fc60007f9e0ff */
[----:B------:R-:W-:Y:S01]  /*23e0*/  IMAD.WIDE.U32 R24, P0, R25, R26, R24 ;  /* 0x0000001a19187225 */ /* 0x000fe20007800018 */
[----:B------:R-:W-:-:S03]  /*23f0*/  SEL R22, R9, R8, !P1 ;  /* 0x0000000809167207 */ /* 0x000fc60004800000 */
[----:B------:R-:W-:Y:S02]  /*2400*/  HFMA2 R9, -RZ, RZ, 0, 0 ;  /* 0x00000000ff097431 */ /* 0x000fe400000001ff */
[----:B------:R-:W-:-:S04]  /*2410*/  IMAD.HI.U32 R23, P2, R7, R23, R24 ;  /* 0x0000001707177227 */ /* 0x000fc80007840018 */
[CC--:B------:R-:W-:Y:S02]  /*2420*/  IMAD R24, R7.reuse, R26.reuse, RZ ;  /* 0x0000001a07187224 */ /* 0x0c0fe400078e02ff */
[----:B------:R-:W-:-:S03]  /*2430*/  IMAD.HI.U32 R26, R7, R26, RZ ;  /* 0x0000001a071a7227 */ /* 0x000fc600078e00ff */
[----:B------:R-:W-:Y:S01]  /*2440*/  IADD3 R23, P3, PT, R24, R23, RZ ;  /* 0x0000001718177210 */ /* 0x000fe20007f7e0ff */
[----:B------:R-:W-:Y:S01]  /*2450*/  IMAD.X R7, R26, 0x1, R7, P0 ;  /* 0x000000011a077824 */ /* 0x000fe200000e0607 */
[----:B------:R-:W-:-:S03]  /*2460*/  IADD3.X R24, PT, PT, RZ, ~R3, RZ, P4, !PT ;  /* 0x80000003ff187210 */ /* 0x000fc600027fe4ff */
[----:B------:R-:W-:Y:S01]  /*2470*/  IMAD.HI.U32 R8, R23, R22, RZ ;  /* 0x0000001617087227 */ /* 0x000fe200078e00ff */
[----:B------:R-:W-:Y:S02]  /*2480*/  SEL R3, R24, R3, !P1 ;  /* 0x0000000318037207 */ /* 0x000fe40004800000 */
[----:B------:R-:W-:-:S03]  /*2490*/  IADD3.X R7, PT, PT, RZ, RZ, R7, P3, P2 ;  /* 0x000000ffff077210 */ /* 0x000fc60001fe4407 */
[----:B------:R-:W-:-:S04]  /*24a0*/  IMAD.WIDE.U32 R8, R23, R3, R8 ;  /* 0x0000000317087225 */ /* 0x000fc800078e0008 */
[C---:B------:R-:W-:Y:S02]  /*24b0*/  IMAD R23, R7.reuse, R3, RZ ;  /* 0x0000000307177224 */ /* 0x040fe400078e02ff */
[----:B------:R-:W-:-:S04]  /*24c0*/  IMAD.HI.U32 R8, P0, R7, R22, R8 ;  /* 0x0000001607087227 */ /* 0x000fc80007800008 */
[----:B------:R-:W-:Y:S01]  /*24d0*/  IMAD.HI.U32 R7, R7, R3, RZ ;  /* 0x0000000307077227 */ /* 0x000fe200078e00ff */
[----:B------:R-:W-:-:S03]  /*24e0*/  IADD3 R23, P2, PT, R23, R8, RZ ;  /* 0x0000000817177210 */ /* 0x000fc60007f5e0ff */
[----:B------:R-:W-:Y:S02]  /*24f0*/  IMAD.X R7, RZ, RZ, R7, P0 ;  /* 0x000000ffff077224 */ /* 0x000fe400000e0607 */
[----:B------:R-:W-:-:S03]  /*2500*/  IMAD.WIDE.U32 R8, R23, R20, RZ ;  /* 0x0000001417087225 */ /* 0x000fc600078e00ff */
[----:B------:R-:W-:Y:S01]  /*2510*/  IADD3.X R7, PT, PT, RZ, R7, RZ, P2, !PT ;  /* 0x00000007ff077210 */ /* 0x000fe200017fe4ff */
[----:B------:R-:W-:Y:S01]  /*2520*/  IMAD R23, R23, R21, R9 ;  /* 0x0000001517177224 */ /* 0x000fe200078e0209 */
[----:B------:R-:W-:-:S03]  /*2530*/  IADD3 R25, P2, PT, -R8, R22, RZ ;  /* 0x0000001608197210 */ /* 0x000fc60007f5e1ff */
[-C--:B------:R-:W-:Y:S01]  /*2540*/  IMAD R8, R7, R20.reuse, R23 ;  /* 0x0000001407087224 */ /* 0x080fe200078e0217 */
[----:B------:R-:W-:-:S03]  /*2550*/  ISETP.GE.U32.AND P0, PT, R25, R20, PT ;  /* 0x000000141900720c */ /* 0x000fc60003f06070 */
[----:B------:R-:W-:Y:S01]  /*2560*/  IMAD.X R3, R3, 0x1, ~R8, P2 ;  /* 0x0000000103037824 */ /* 0x000fe200010e0e08 */
[----:B------:R-:W-:-:S04]  /*2570*/  IADD3 R9, P2, PT, R25, -R20, RZ ;  /* 0x8000001419097210 */ /* 0x000fc80007f5e0ff */
[CC--:B------:R-:W-:Y:S02]  /*2580*/  ISETP.GE.U32.AND.EX P0, PT, R3.reuse, R21.reuse, PT, P0 ;  /* 0x000000150300720c */ /* 0x0c0fe40003f06100 */
[----:B------:R-:W-:Y:S02]  /*2590*/  IADD3.X R23, PT, PT, R3, ~R21, RZ, P2, !PT ;  /* 0x8000001503177210 */ /* 0x000fe400017fe4ff */
[----:B------:R-:W-:Y:S02]  /*25a0*/  SEL R9, R9, R25, P0 ;  /* 0x0000001909097207 */ /* 0x000fe40000000000 */
[----:B------:R-:W-:Y:S02]  /*25b0*/  SEL R23, R23, R3, P0 ;  /* 0x0000000317177207 */ /* 0x000fe40000000000 */
[CC--:B------:R-:W-:Y:S02]  /*25c0*/  ISETP.GE.U32.AND P0, PT, R9.reuse, R20.reuse, PT ;  /* 0x000000140900720c */ /* 0x0c0fe40003f06070 */
[----:B------:R-:W-:-:S02]  /*25d0*/  IADD3 R3, P2, PT, R9, -R20, RZ ;  /* 0x8000001409037210 */ /* 0x000fc40007f5e0ff */
[----:B------:R-:W-:-:S03]  /*25e0*/  ISETP.GE.U32.AND.EX P0, PT, R23, R21, PT, P0 ;  /* 0x000000151700720c */ /* 0x000fc60003f06100 */
[----:B------:R-:W-:Y:S01]  /*25f0*/  IMAD.X R7, R23, 0x1, ~R21, P2 ;  /* 0x0000000117077824 */ /* 0x000fe200010e0e15 */
[----:B------:R-:W-:-:S04]  /*2600*/  SEL R3, R3, R9, P0 ;  /* 0x0000000903037207 */ /* 0x000fc80000000000 */
[----:B------:R-:W-:Y:S02]  /*2610*/  SEL R7, R7, R23, P0 ;  /* 0x0000001707077207 */ /* 0x000fe40000000000 */
[----:B------:R-:W-:Y:S02]  /*2620*/  IADD3 R8, P2, PT, RZ, -R3, RZ ;  /* 0x80000003ff087210 */ /* 0x000fe40007f5e0ff */
[----:B------:R-:W-:Y:S02]  /*2630*/  ISETP.NE.U32.AND P0, PT, R6, RZ, PT ;  /* 0x000000ff0600720c */ /* 0x000fe40003f05070 */
[----:B------:R-:W-:Y:S02]  /*2640*/  IADD3.X R20, PT, PT, RZ, ~R7, RZ, P2, !PT ;  /* 0x80000007ff147210 */ /* 0x000fe400017fe4ff */
[----:B------:R-:W-:Y:S01]  /*2650*/  ISETP.NE.AND.EX P0, PT, R2, RZ, PT, P0 ;  /* 0x000000ff0200720c */ /* 0x000fe20003f05300 */
[----:B------:R-:W-:Y:S01]  /*2660*/  IMAD.MOV.U32 R2, RZ, RZ, R0 ;  /* 0x000000ffff027224 */ /* 0x000fe200078e0000 */
[----:B------:R-:W-:-:S02]  /*2670*/  SEL R6, R8, R3, !P1 ;  /* 0x0000000308067207 */ /* 0x000fc40004800000 */
[----:B------:R-:W-:Y:S02]  /*2680*/  MOV R3, 0x0 ;  /* 0x0000000000037802 */ /* 0x000fe40000000f00 */
[----:B------:R-:W-:Y:S02]  /*2690*/  SEL R7, R20, R7, !P1 ;  /* 0x0000000714077207 */ /* 0x000fe40004800000 */
[----:B------:R-:W-:Y:S02]  /*26a0*/  SEL R6, R6, 0xffffffff, P0 ;  /* 0xffffffff06067807 */ /* 0x000fe40000000000 */
[----:B------:R-:W-:Y:S01]  /*26b0*/  SEL R7, R7, 0xffffffff, P0 ;  /* 0xffffffff07077807 */ /* 0x000fe20000000000 */
[----:B------:R-:W-:Y:S06]  /*26c0*/  RET.REL.NODEC R2 `(_Z22tensorTranspose6DInt64PlS_S_S_l) ;  /* 0xffffffd8024c7950 */ /* 0x000fec0003c3ffff */
.L_x_27:
[----:B------:R-:W-:-:S00]  /*26d0*/  BRA `(.L_x_27) ;  /* 0xfffffffc00fc7947 */ /* 0x000fc0000383ffff */
[----:B------:R-:W-:-:S00]  /*26e0*/  NOP ;  /* 0x0000000000007918 */ /* 0x000fc00000000000 */
        /* <DEDUP_REMOVED lines=9> */
.L_x_29:


//--------------------- .nv.shared.reserved.0     --------------------------
	.section	.nv.shared.reserved.0,"aw",@nobits
	.weak		__nv_reservedSMEM_offset_0_alias
	.size		__nv_reservedSMEM_offset_0_alias, 0, 64
	.other		__nv_reservedSMEM_offset_0_alias,@"STO_CUDA_RESERVED_SHARED STV_DEFAULT"
__nv_reservedSMEM_offset_0_alias:
	.zero		0
	.zero		64


//--------------------- .nv.constant0._Z22tensorTranspose6DInt64PlS_S_S_l --------------------------
	.section	.nv.constant0._Z22tensorTranspose6DInt64PlS_S_S_l,"a",@progbits
	.sectionflags	@""
	.align	4
.nv.constant0._Z22tensorTranspose6DInt64PlS_S_S_l:
	.zero		936


//--------------------- SYMBOLS --------------------------

	.type		.nv.reservedSmem.offset0,@object
	.size		.nv.reservedSmem.offset0,0x4
